//
// Generated by NVIDIA NVVM Compiler
//
// Compiler Build ID: CL-36424714
// Cuda compilation tools, release 13.0, V13.0.88
// Based on NVVM 20.0.0
//

.version 9.0
.target sm_100
.address_size 64

	// .globl	_Z15softmax_kernel1PfPKfii
.extern .shared .align 16 .b8 shared[];

.visible .entry _Z15softmax_kernel1PfPKfii(
	.param .u64 .ptr .align 1 _Z15softmax_kernel1PfPKfii_param_0,
	.param .u64 .ptr .align 1 _Z15softmax_kernel1PfPKfii_param_1,
	.param .u32 _Z15softmax_kernel1PfPKfii_param_2,
	.param .u32 _Z15softmax_kernel1PfPKfii_param_3
)
{
	.reg .pred 	%p<58>;
	.reg .b32 	%r<97>;
	.reg .b32 	%f<366>;
	.reg .b64 	%rd<63>;

	ld.param.u64 	%rd24, [_Z15softmax_kernel1PfPKfii_param_0];
	ld.param.u64 	%rd25, [_Z15softmax_kernel1PfPKfii_param_1];
	ld.param.u32 	%r45, [_Z15softmax_kernel1PfPKfii_param_2];
	ld.param.u32 	%r44, [_Z15softmax_kernel1PfPKfii_param_3];
	mov.u32 	%r46, %ctaid.x;
	mov.u32 	%r47, %ntid.x;
	mov.u32 	%r48, %tid.x;
	mad.lo.s32 	%r1, %r46, %r47, %r48;
	setp.ge.s32 	%p1, %r1, %r45;
	@%p1 bra 	$L__BB0_39;
	cvta.to.global.u64 	%rd1, %rd24;
	cvta.to.global.u64 	%rd2, %rd25;
	mul.lo.s32 	%r2, %r44, %r1;
	cvt.s64.s32 	%rd3, %r2;
	mul.wide.s32 	%rd26, %r2, 4;
	add.s64 	%rd4, %rd2, %rd26;
	setp.lt.s32 	%p2, %r44, 1;
	mov.f32 	%f356, 0fFF800000;
	@%p2 bra 	$L__BB0_14;
	and.b32  	%r3, %r44, 15;
	setp.lt.u32 	%p3, %r44, 16;
	mov.f32 	%f356, 0fFF800000;
	mov.b32 	%r83, 0;
	@%p3 bra 	$L__BB0_5;
	and.b32  	%r83, %r44, 2147483632;
	neg.s32 	%r87, %r83;
	add.s64 	%rd28, %rd26, %rd2;
	add.s64 	%rd58, %rd28, 32;
	mov.f32 	%f356, 0fFF800000;
$L__BB0_4:
	.pragma "nounroll";
	ld.global.f32 	%f30, [%rd58+-32];
	setp.gt.f32 	%p4, %f30, %f356;
	selp.f32 	%f31, %f30, %f356, %p4;
	ld.global.f32 	%f32, [%rd58+-28];
	setp.gt.f32 	%p5, %f32, %f31;
	selp.f32 	%f33, %f32, %f31, %p5;
	ld.global.f32 	%f34, [%rd58+-24];
	setp.gt.f32 	%p6, %f34, %f33;
	selp.f32 	%f35, %f34, %f33, %p6;
	ld.global.f32 	%f36, [%rd58+-20];
	setp.gt.f32 	%p7, %f36, %f35;
	selp.f32 	%f37, %f36, %f35, %p7;
	ld.global.f32 	%f38, [%rd58+-16];
	setp.gt.f32 	%p8, %f38, %f37;
	selp.f32 	%f39, %f38, %f37, %p8;
	ld.global.f32 	%f40, [%rd58+-12];
	setp.gt.f32 	%p9, %f40, %f39;
	selp.f32 	%f41, %f40, %f39, %p9;
	ld.global.f32 	%f42, [%rd58+-8];
	setp.gt.f32 	%p10, %f42, %f41;
	selp.f32 	%f43, %f42, %f41, %p10;
	ld.global.f32 	%f44, [%rd58+-4];
	setp.gt.f32 	%p11, %f44, %f43;
	selp.f32 	%f45, %f44, %f43, %p11;
	ld.global.f32 	%f46, [%rd58];
	setp.gt.f32 	%p12, %f46, %f45;
	selp.f32 	%f47, %f46, %f45, %p12;
	ld.global.f32 	%f48, [%rd58+4];
	setp.gt.f32 	%p13, %f48, %f47;
	selp.f32 	%f49, %f48, %f47, %p13;
	ld.global.f32 	%f50, [%rd58+8];
	setp.gt.f32 	%p14, %f50, %f49;
	selp.f32 	%f51, %f50, %f49, %p14;
	ld.global.f32 	%f52, [%rd58+12];
	setp.gt.f32 	%p15, %f52, %f51;
	selp.f32 	%f53, %f52, %f51, %p15;
	ld.global.f32 	%f54, [%rd58+16];
	setp.gt.f32 	%p16, %f54, %f53;
	selp.f32 	%f55, %f54, %f53, %p16;
	ld.global.f32 	%f56, [%rd58+20];
	setp.gt.f32 	%p17, %f56, %f55;
	selp.f32 	%f57, %f56, %f55, %p17;
	ld.global.f32 	%f58, [%rd58+24];
	setp.gt.f32 	%p18, %f58, %f57;
	selp.f32 	%f59, %f58, %f57, %p18;
	ld.global.f32 	%f60, [%rd58+28];
	setp.gt.f32 	%p19, %f60, %f59;
	selp.f32 	%f356, %f60, %f59, %p19;
	add.s32 	%r87, %r87, 16;
	add.s64 	%rd58, %rd58, 64;
	setp.eq.s32 	%p20, %r87, 0;
	@%p20 bra 	$L__BB0_5;
	bra.uni 	$L__BB0_4;
$L__BB0_5:
	setp.eq.s32 	%p21, %r3, 0;
	@%p21 bra 	$L__BB0_14;
	and.b32  	%r7, %r44, 7;
	setp.lt.u32 	%p22, %r3, 8;
	@%p22 bra 	$L__BB0_8;
	mul.wide.u32 	%rd29, %r83, 4;
	add.s64 	%rd30, %rd4, %rd29;
	ld.global.f32 	%f62, [%rd30];
	setp.gt.f32 	%p23, %f62, %f356;
	selp.f32 	%f63, %f62, %f356, %p23;
	ld.global.f32 	%f64, [%rd30+4];
	setp.gt.f32 	%p24, %f64, %f63;
	selp.f32 	%f65, %f64, %f63, %p24;
	ld.global.f32 	%f66, [%rd30+8];
	setp.gt.f32 	%p25, %f66, %f65;
	selp.f32 	%f67, %f66, %f65, %p25;
	ld.global.f32 	%f68, [%rd30+12];
	setp.gt.f32 	%p26, %f68, %f67;
	selp.f32 	%f69, %f68, %f67, %p26;
	ld.global.f32 	%f70, [%rd30+16];
	setp.gt.f32 	%p27, %f70, %f69;
	selp.f32 	%f71, %f70, %f69, %p27;
	ld.global.f32 	%f72, [%rd30+20];
	setp.gt.f32 	%p28, %f72, %f71;
	selp.f32 	%f73, %f72, %f71, %p28;
	ld.global.f32 	%f74, [%rd30+24];
	setp.gt.f32 	%p29, %f74, %f73;
	selp.f32 	%f75, %f74, %f73, %p29;
	ld.global.f32 	%f76, [%rd30+28];
	setp.gt.f32 	%p30, %f76, %f75;
	selp.f32 	%f356, %f76, %f75, %p30;
	add.s32 	%r83, %r83, 8;
$L__BB0_8:
	setp.eq.s32 	%p31, %r7, 0;
	@%p31 bra 	$L__BB0_14;
	and.b32  	%r10, %r44, 3;
	setp.lt.u32 	%p32, %r7, 4;
	@%p32 bra 	$L__BB0_11;
	mul.wide.u32 	%rd31, %r83, 4;
	add.s64 	%rd32, %rd4, %rd31;
	ld.global.f32 	%f78, [%rd32];
	setp.gt.f32 	%p33, %f78, %f356;
	selp.f32 	%f79, %f78, %f356, %p33;
	ld.global.f32 	%f80, [%rd32+4];
	setp.gt.f32 	%p34, %f80, %f79;
	selp.f32 	%f81, %f80, %f79, %p34;
	ld.global.f32 	%f82, [%rd32+8];
	setp.gt.f32 	%p35, %f82, %f81;
	selp.f32 	%f83, %f82, %f81, %p35;
	ld.global.f32 	%f84, [%rd32+12];
	setp.gt.f32 	%p36, %f84, %f83;
	selp.f32 	%f356, %f84, %f83, %p36;
	add.s32 	%r83, %r83, 4;
$L__BB0_11:
	setp.eq.s32 	%p37, %r10, 0;
	@%p37 bra 	$L__BB0_14;
	mul.wide.u32 	%rd34, %r83, 4;
	add.s64 	%rd35, %rd26, %rd34;
	add.s64 	%rd57, %rd2, %rd35;
	neg.s32 	%r86, %r10;
$L__BB0_13:
	.pragma "nounroll";
	ld.global.f32 	%f85, [%rd57];
	setp.gt.f32 	%p38, %f85, %f356;
	selp.f32 	%f356, %f85, %f356, %p38;
	add.s64 	%rd57, %rd57, 4;
	add.s32 	%r86, %r86, 1;
	setp.ne.s32 	%p39, %r86, 0;
	@%p39 bra 	$L__BB0_13;
$L__BB0_14:
	shl.b64 	%rd36, %rd3, 2;
	add.s64 	%rd9, %rd1, %rd36;
	setp.lt.s32 	%p40, %r44, 1;
	mov.f32 	%f364, 0f00000000;
	@%p40 bra 	$L__BB0_26;
	and.b32  	%r16, %r44, 7;
	setp.lt.u32 	%p41, %r44, 8;
	mov.f32 	%f364, 0f00000000;
	mov.b32 	%r88, 0;
	@%p41 bra 	$L__BB0_18;
	and.b32  	%r88, %r44, 2147483640;
	neg.s32 	%r91, %r88;
	add.s64 	%rd38, %rd26, 16;
	add.s64 	%rd60, %rd2, %rd38;
	add.s64 	%rd59, %rd1, %rd38;
	mov.f32 	%f364, 0f00000000;
$L__BB0_17:
	.pragma "nounroll";
	ld.global.f32 	%f90, [%rd60+-16];
	sub.f32 	%f91, %f90, %f356;
	fma.rn.f32 	%f92, %f91, 0f3BBB989D, 0f3F000000;
	cvt.sat.f32.f32 	%f93, %f92;
	mov.f32 	%f94, 0f4B400001;
	mov.f32 	%f95, 0f437C0000;
	fma.rm.f32 	%f96, %f93, %f95, %f94;
	add.f32 	%f97, %f96, 0fCB40007F;
	neg.f32 	%f98, %f97;
	fma.rn.f32 	%f99, %f91, 0f3FB8AA3B, %f98;
	fma.rn.f32 	%f100, %f91, 0f32A57060, %f99;
	mov.b32 	%r51, %f96;
	shl.b32 	%r52, %r51, 23;
	mov.b32 	%f101, %r52;
	ex2.approx.ftz.f32 	%f102, %f100;
	mul.f32 	%f103, %f102, %f101;
	st.global.f32 	[%rd59+-16], %f103;
	add.f32 	%f104, %f364, %f103;
	ld.global.f32 	%f105, [%rd60+-12];
	sub.f32 	%f106, %f105, %f356;
	fma.rn.f32 	%f107, %f106, 0f3BBB989D, 0f3F000000;
	cvt.sat.f32.f32 	%f108, %f107;
	fma.rm.f32 	%f109, %f108, %f95, %f94;
	add.f32 	%f110, %f109, 0fCB40007F;
	neg.f32 	%f111, %f110;
	fma.rn.f32 	%f112, %f106, 0f3FB8AA3B, %f111;
	fma.rn.f32 	%f113, %f106, 0f32A57060, %f112;
	mov.b32 	%r53, %f109;
	shl.b32 	%r54, %r53, 23;
	mov.b32 	%f114, %r54;
	ex2.approx.ftz.f32 	%f115, %f113;
	mul.f32 	%f116, %f115, %f114;
	st.global.f32 	[%rd59+-12], %f116;
	add.f32 	%f117, %f104, %f116;
	ld.global.f32 	%f118, [%rd60+-8];
	sub.f32 	%f119, %f118, %f356;
	fma.rn.f32 	%f120, %f119, 0f3BBB989D, 0f3F000000;
	cvt.sat.f32.f32 	%f121, %f120;
	fma.rm.f32 	%f122, %f121, %f95, %f94;
	add.f32 	%f123, %f122, 0fCB40007F;
	neg.f32 	%f124, %f123;
	fma.rn.f32 	%f125, %f119, 0f3FB8AA3B, %f124;
	fma.rn.f32 	%f126, %f119, 0f32A57060, %f125;
	mov.b32 	%r55, %f122;
	shl.b32 	%r56, %r55, 23;
	mov.b32 	%f127, %r56;
	ex2.approx.ftz.f32 	%f128, %f126;
	mul.f32 	%f129, %f128, %f127;
	st.global.f32 	[%rd59+-8], %f129;
	add.f32 	%f130, %f117, %f129;
	ld.global.f32 	%f131, [%rd60+-4];
	sub.f32 	%f132, %f131, %f356;
	fma.rn.f32 	%f133, %f132, 0f3BBB989D, 0f3F000000;
	cvt.sat.f32.f32 	%f134, %f133;
	fma.rm.f32 	%f135, %f134, %f95, %f94;
	add.f32 	%f136, %f135, 0fCB40007F;
	neg.f32 	%f137, %f136;
	fma.rn.f32 	%f138, %f132, 0f3FB8AA3B, %f137;
	fma.rn.f32 	%f139, %f132, 0f32A57060, %f138;
	mov.b32 	%r57, %f135;
	shl.b32 	%r58, %r57, 23;
	mov.b32 	%f140, %r58;
	ex2.approx.ftz.f32 	%f141, %f139;
	mul.f32 	%f142, %f141, %f140;
	st.global.f32 	[%rd59+-4], %f142;
	add.f32 	%f143, %f130, %f142;
	ld.global.f32 	%f144, [%rd60];
	sub.f32 	%f145, %f144, %f356;
	fma.rn.f32 	%f146, %f145, 0f3BBB989D, 0f3F000000;
	cvt.sat.f32.f32 	%f147, %f146;
	fma.rm.f32 	%f148, %f147, %f95, %f94;
	add.f32 	%f149, %f148, 0fCB40007F;
	neg.f32 	%f150, %f149;
	fma.rn.f32 	%f151, %f145, 0f3FB8AA3B, %f150;
	fma.rn.f32 	%f152, %f145, 0f32A57060, %f151;
	mov.b32 	%r59, %f148;
	shl.b32 	%r60, %r59, 23;
	mov.b32 	%f153, %r60;
	ex2.approx.ftz.f32 	%f154, %f152;
	mul.f32 	%f155, %f154, %f153;
	st.global.f32 	[%rd59], %f155;
	add.f32 	%f156, %f143, %f155;
	ld.global.f32 	%f157, [%rd60+4];
	sub.f32 	%f158, %f157, %f356;
	fma.rn.f32 	%f159, %f158, 0f3BBB989D, 0f3F000000;
	cvt.sat.f32.f32 	%f160, %f159;
	fma.rm.f32 	%f161, %f160, %f95, %f94;
	add.f32 	%f162, %f161, 0fCB40007F;
	neg.f32 	%f163, %f162;
	fma.rn.f32 	%f164, %f158, 0f3FB8AA3B, %f163;
	fma.rn.f32 	%f165, %f158, 0f32A57060, %f164;
	mov.b32 	%r61, %f161;
	shl.b32 	%r62, %r61, 23;
	mov.b32 	%f166, %r62;
	ex2.approx.ftz.f32 	%f167, %f165;
	mul.f32 	%f168, %f167, %f166;
	st.global.f32 	[%rd59+4], %f168;
	add.f32 	%f169, %f156, %f168;
	ld.global.f32 	%f170, [%rd60+8];
	sub.f32 	%f171, %f170, %f356;
	fma.rn.f32 	%f172, %f171, 0f3BBB989D, 0f3F000000;
	cvt.sat.f32.f32 	%f173, %f172;
	fma.rm.f32 	%f174, %f173, %f95, %f94;
	add.f32 	%f175, %f174, 0fCB40007F;
	neg.f32 	%f176, %f175;
	fma.rn.f32 	%f177, %f171, 0f3FB8AA3B, %f176;
	fma.rn.f32 	%f178, %f171, 0f32A57060, %f177;
	mov.b32 	%r63, %f174;
	shl.b32 	%r64, %r63, 23;
	mov.b32 	%f179, %r64;
	ex2.approx.ftz.f32 	%f180, %f178;
	mul.f32 	%f181, %f180, %f179;
	st.global.f32 	[%rd59+8], %f181;
	add.f32 	%f182, %f169, %f181;
	ld.global.f32 	%f183, [%rd60+12];
	sub.f32 	%f184, %f183, %f356;
	fma.rn.f32 	%f185, %f184, 0f3BBB989D, 0f3F000000;
	cvt.sat.f32.f32 	%f186, %f185;
	fma.rm.f32 	%f187, %f186, %f95, %f94;
	add.f32 	%f188, %f187, 0fCB40007F;
	neg.f32 	%f189, %f188;
	fma.rn.f32 	%f190, %f184, 0f3FB8AA3B, %f189;
	fma.rn.f32 	%f191, %f184, 0f32A57060, %f190;
	mov.b32 	%r65, %f187;
	shl.b32 	%r66, %r65, 23;
	mov.b32 	%f192, %r66;
	ex2.approx.ftz.f32 	%f193, %f191;
	mul.f32 	%f194, %f193, %f192;
	st.global.f32 	[%rd59+12], %f194;
	add.f32 	%f364, %f182, %f194;
	add.s32 	%r91, %r91, 8;
	add.s64 	%rd60, %rd60, 32;
	add.s64 	%rd59, %rd59, 32;
	setp.eq.s32 	%p42, %r91, 0;
	@%p42 bra 	$L__BB0_18;
	bra.uni 	$L__BB0_17;
$L__BB0_18:
	setp.eq.s32 	%p43, %r16, 0;
	@%p43 bra 	$L__BB0_26;
	and.b32  	%r22, %r44, 3;
	setp.lt.u32 	%p44, %r16, 4;
	@%p44 bra 	$L__BB0_21;
	mul.wide.u32 	%rd39, %r88, 4;
	add.s64 	%rd40, %rd4, %rd39;
	ld.global.f32 	%f196, [%rd40];
	sub.f32 	%f197, %f196, %f356;
	fma.rn.f32 	%f198, %f197, 0f3BBB989D, 0f3F000000;
	cvt.sat.f32.f32 	%f199, %f198;
	mov.f32 	%f200, 0f4B400001;
	mov.f32 	%f201, 0f437C0000;
	fma.rm.f32 	%f202, %f199, %f201, %f200;
	add.f32 	%f203, %f202, 0fCB40007F;
	neg.f32 	%f204, %f203;
	fma.rn.f32 	%f205, %f197, 0f3FB8AA3B, %f204;
	fma.rn.f32 	%f206, %f197, 0f32A57060, %f205;
	mov.b32 	%r67, %f202;
	shl.b32 	%r68, %r67, 23;
	mov.b32 	%f207, %r68;
	ex2.approx.ftz.f32 	%f208, %f206;
	mul.f32 	%f209, %f208, %f207;
	add.s64 	%rd41, %rd9, %rd39;
	st.global.f32 	[%rd41], %f209;
	add.f32 	%f210, %f364, %f209;
	ld.global.f32 	%f211, [%rd40+4];
	sub.f32 	%f212, %f211, %f356;
	fma.rn.f32 	%f213, %f212, 0f3BBB989D, 0f3F000000;
	cvt.sat.f32.f32 	%f214, %f213;
	fma.rm.f32 	%f215, %f214, %f201, %f200;
	add.f32 	%f216, %f215, 0fCB40007F;
	neg.f32 	%f217, %f216;
	fma.rn.f32 	%f218, %f212, 0f3FB8AA3B, %f217;
	fma.rn.f32 	%f219, %f212, 0f32A57060, %f218;
	mov.b32 	%r69, %f215;
	shl.b32 	%r70, %r69, 23;
	mov.b32 	%f220, %r70;
	ex2.approx.ftz.f32 	%f221, %f219;
	mul.f32 	%f222, %f221, %f220;
	st.global.f32 	[%rd41+4], %f222;
	add.f32 	%f223, %f210, %f222;
	ld.global.f32 	%f224, [%rd40+8];
	sub.f32 	%f225, %f224, %f356;
	fma.rn.f32 	%f226, %f225, 0f3BBB989D, 0f3F000000;
	cvt.sat.f32.f32 	%f227, %f226;
	fma.rm.f32 	%f228, %f227, %f201, %f200;
	add.f32 	%f229, %f228, 0fCB40007F;
	neg.f32 	%f230, %f229;
	fma.rn.f32 	%f231, %f225, 0f3FB8AA3B, %f230;
	fma.rn.f32 	%f232, %f225, 0f32A57060, %f231;
	mov.b32 	%r71, %f228;
	shl.b32 	%r72, %r71, 23;
	mov.b32 	%f233, %r72;
	ex2.approx.ftz.f32 	%f234, %f232;
	mul.f32 	%f235, %f234, %f233;
	st.global.f32 	[%rd41+8], %f235;
	add.f32 	%f236, %f223, %f235;
	ld.global.f32 	%f237, [%rd40+12];
	sub.f32 	%f238, %f237, %f356;
	fma.rn.f32 	%f239, %f238, 0f3BBB989D, 0f3F000000;
	cvt.sat.f32.f32 	%f240, %f239;
	fma.rm.f32 	%f241, %f240, %f201, %f200;
	add.f32 	%f242, %f241, 0fCB40007F;
	neg.f32 	%f243, %f242;
	fma.rn.f32 	%f244, %f238, 0f3FB8AA3B, %f243;
	fma.rn.f32 	%f245, %f238, 0f32A57060, %f244;
	mov.b32 	%r73, %f241;
	shl.b32 	%r74, %r73, 23;
	mov.b32 	%f246, %r74;
	ex2.approx.ftz.f32 	%f247, %f245;
	mul.f32 	%f248, %f247, %f246;
	st.global.f32 	[%rd41+12], %f248;
	add.f32 	%f364, %f236, %f248;
	add.s32 	%r88, %r88, 4;
$L__BB0_21:
	setp.eq.s32 	%p45, %r22, 0;
	@%p45 bra 	$L__BB0_26;
	setp.eq.s32 	%p46, %r22, 1;
	@%p46 bra 	$L__BB0_24;
	mul.wide.u32 	%rd42, %r88, 4;
	add.s64 	%rd43, %rd4, %rd42;
	ld.global.f32 	%f250, [%rd43];
	sub.f32 	%f251, %f250, %f356;
	fma.rn.f32 	%f252, %f251, 0f3BBB989D, 0f3F000000;
	cvt.sat.f32.f32 	%f253, %f252;
	mov.f32 	%f254, 0f4B400001;
	mov.f32 	%f255, 0f437C0000;
	fma.rm.f32 	%f256, %f253, %f255, %f254;
	add.f32 	%f257, %f256, 0fCB40007F;
	neg.f32 	%f258, %f257;
	fma.rn.f32 	%f259, %f251, 0f3FB8AA3B, %f258;
	fma.rn.f32 	%f260, %f251, 0f32A57060, %f259;
	mov.b32 	%r75, %f256;
	shl.b32 	%r76, %r75, 23;
	mov.b32 	%f261, %r76;
	ex2.approx.ftz.f32 	%f262, %f260;
	mul.f32 	%f263, %f262, %f261;
	add.s64 	%rd44, %rd9, %rd42;
	st.global.f32 	[%rd44], %f263;
	add.f32 	%f264, %f364, %f263;
	ld.global.f32 	%f265, [%rd43+4];
	sub.f32 	%f266, %f265, %f356;
	fma.rn.f32 	%f267, %f266, 0f3BBB989D, 0f3F000000;
	cvt.sat.f32.f32 	%f268, %f267;
	fma.rm.f32 	%f269, %f268, %f255, %f254;
	add.f32 	%f270, %f269, 0fCB40007F;
	neg.f32 	%f271, %f270;
	fma.rn.f32 	%f272, %f266, 0f3FB8AA3B, %f271;
	fma.rn.f32 	%f273, %f266, 0f32A57060, %f272;
	mov.b32 	%r77, %f269;
	shl.b32 	%r78, %r77, 23;
	mov.b32 	%f274, %r78;
	ex2.approx.ftz.f32 	%f275, %f273;
	mul.f32 	%f276, %f275, %f274;
	st.global.f32 	[%rd44+4], %f276;
	add.f32 	%f364, %f264, %f276;
	add.s32 	%r88, %r88, 2;
$L__BB0_24:
	and.b32  	%r79, %r44, 1;
	setp.eq.b32 	%p47, %r79, 1;
	not.pred 	%p48, %p47;
	@%p48 bra 	$L__BB0_26;
	mul.wide.u32 	%rd45, %r88, 4;
	add.s64 	%rd46, %rd4, %rd45;
	ld.global.f32 	%f277, [%rd46];
	sub.f32 	%f278, %f277, %f356;
	fma.rn.f32 	%f279, %f278, 0f3BBB989D, 0f3F000000;
	cvt.sat.f32.f32 	%f280, %f279;
	mov.f32 	%f281, 0f4B400001;
	mov.f32 	%f282, 0f437C0000;
	fma.rm.f32 	%f283, %f280, %f282, %f281;
	add.f32 	%f284, %f283, 0fCB40007F;
	neg.f32 	%f285, %f284;
	fma.rn.f32 	%f286, %f278, 0f3FB8AA3B, %f285;
	fma.rn.f32 	%f287, %f278, 0f32A57060, %f286;
	mov.b32 	%r80, %f283;
	shl.b32 	%r81, %r80, 23;
	mov.b32 	%f288, %r81;
	ex2.approx.ftz.f32 	%f289, %f287;
	mul.f32 	%f290, %f289, %f288;
	add.s64 	%rd47, %rd9, %rd45;
	st.global.f32 	[%rd47], %f290;
	add.f32 	%f364, %f364, %f290;
$L__BB0_26:
	setp.lt.s32 	%p49, %r44, 1;
	@%p49 bra 	$L__BB0_39;
	and.b32  	%r27, %r44, 15;
	setp.lt.u32 	%p50, %r44, 16;
	mov.b32 	%r93, 0;
	@%p50 bra 	$L__BB0_30;
	and.b32  	%r93, %r44, 2147483632;
	neg.s32 	%r92, %r93;
	add.s64 	%rd49, %rd26, %rd1;
	add.s64 	%rd61, %rd49, 32;
$L__BB0_29:
	.pragma "nounroll";
	ld.global.f32 	%f291, [%rd61+-32];
	div.rn.f32 	%f292, %f291, %f364;
	st.global.f32 	[%rd61+-32], %f292;
	ld.global.f32 	%f293, [%rd61+-28];
	div.rn.f32 	%f294, %f293, %f364;
	st.global.f32 	[%rd61+-28], %f294;
	ld.global.f32 	%f295, [%rd61+-24];
	div.rn.f32 	%f296, %f295, %f364;
	st.global.f32 	[%rd61+-24], %f296;
	ld.global.f32 	%f297, [%rd61+-20];
	div.rn.f32 	%f298, %f297, %f364;
	st.global.f32 	[%rd61+-20], %f298;
	ld.global.f32 	%f299, [%rd61+-16];
	div.rn.f32 	%f300, %f299, %f364;
	st.global.f32 	[%rd61+-16], %f300;
	ld.global.f32 	%f301, [%rd61+-12];
	div.rn.f32 	%f302, %f301, %f364;
	st.global.f32 	[%rd61+-12], %f302;
	ld.global.f32 	%f303, [%rd61+-8];
	div.rn.f32 	%f304, %f303, %f364;
	st.global.f32 	[%rd61+-8], %f304;
	ld.global.f32 	%f305, [%rd61+-4];
	div.rn.f32 	%f306, %f305, %f364;
	st.global.f32 	[%rd61+-4], %f306;
	ld.global.f32 	%f307, [%rd61];
	div.rn.f32 	%f308, %f307, %f364;
	st.global.f32 	[%rd61], %f308;
	ld.global.f32 	%f309, [%rd61+4];
	div.rn.f32 	%f310, %f309, %f364;
	st.global.f32 	[%rd61+4], %f310;
	ld.global.f32 	%f311, [%rd61+8];
	div.rn.f32 	%f312, %f311, %f364;
	st.global.f32 	[%rd61+8], %f312;
	ld.global.f32 	%f313, [%rd61+12];
	div.rn.f32 	%f314, %f313, %f364;
	st.global.f32 	[%rd61+12], %f314;
	ld.global.f32 	%f315, [%rd61+16];
	div.rn.f32 	%f316, %f315, %f364;
	st.global.f32 	[%rd61+16], %f316;
	ld.global.f32 	%f317, [%rd61+20];
	div.rn.f32 	%f318, %f317, %f364;
	st.global.f32 	[%rd61+20], %f318;
	ld.global.f32 	%f319, [%rd61+24];
	div.rn.f32 	%f320, %f319, %f364;
	st.global.f32 	[%rd61+24], %f320;
	ld.global.f32 	%f321, [%rd61+28];
	div.rn.f32 	%f322, %f321, %f364;
	st.global.f32 	[%rd61+28], %f322;
	add.s32 	%r92, %r92, 16;
	add.s64 	%rd61, %rd61, 64;
	setp.ne.s32 	%p51, %r92, 0;
	@%p51 bra 	$L__BB0_29;
$L__BB0_30:
	setp.eq.s32 	%p52, %r27, 0;
	@%p52 bra 	$L__BB0_39;
	and.b32  	%r35, %r44, 7;
	setp.lt.u32 	%p53, %r27, 8;
	@%p53 bra 	$L__BB0_33;
	mul.wide.u32 	%rd50, %r93, 4;
	add.s64 	%rd51, %rd9, %rd50;
	ld.global.f32 	%f323, [%rd51];
	div.rn.f32 	%f324, %f323, %f364;
	st.global.f32 	[%rd51], %f324;
	ld.global.f32 	%f325, [%rd51+4];
	div.rn.f32 	%f326, %f325, %f364;
	st.global.f32 	[%rd51+4], %f326;
	ld.global.f32 	%f327, [%rd51+8];
	div.rn.f32 	%f328, %f327, %f364;
	st.global.f32 	[%rd51+8], %f328;
	ld.global.f32 	%f329, [%rd51+12];
	div.rn.f32 	%f330, %f329, %f364;
	st.global.f32 	[%rd51+12], %f330;
	ld.global.f32 	%f331, [%rd51+16];
	div.rn.f32 	%f332, %f331, %f364;
	st.global.f32 	[%rd51+16], %f332;
	ld.global.f32 	%f333, [%rd51+20];
	div.rn.f32 	%f334, %f333, %f364;
	st.global.f32 	[%rd51+20], %f334;
	ld.global.f32 	%f335, [%rd51+24];
	div.rn.f32 	%f336, %f335, %f364;
	st.global.f32 	[%rd51+24], %f336;
	ld.global.f32 	%f337, [%rd51+28];
	div.rn.f32 	%f338, %f337, %f364;
	st.global.f32 	[%rd51+28], %f338;
	add.s32 	%r93, %r93, 8;
$L__BB0_33:
	setp.eq.s32 	%p54, %r35, 0;
	@%p54 bra 	$L__BB0_39;
	and.b32  	%r38, %r44, 3;
	setp.lt.u32 	%p55, %r35, 4;
	@%p55 bra 	$L__BB0_36;
	mul.wide.u32 	%rd52, %r93, 4;
	add.s64 	%rd53, %rd9, %rd52;
	ld.global.f32 	%f339, [%rd53];
	div.rn.f32 	%f340, %f339, %f364;
	st.global.f32 	[%rd53], %f340;
	ld.global.f32 	%f341, [%rd53+4];
	div.rn.f32 	%f342, %f341, %f364;
	st.global.f32 	[%rd53+4], %f342;
	ld.global.f32 	%f343, [%rd53+8];
	div.rn.f32 	%f344, %f343, %f364;
	st.global.f32 	[%rd53+8], %f344;
	ld.global.f32 	%f345, [%rd53+12];
	div.rn.f32 	%f346, %f345, %f364;
	st.global.f32 	[%rd53+12], %f346;
	add.s32 	%r93, %r93, 4;
$L__BB0_36:
	setp.eq.s32 	%p56, %r38, 0;
	@%p56 bra 	$L__BB0_39;
	mul.wide.u32 	%rd55, %r93, 4;
	add.s64 	%rd56, %rd26, %rd55;
	add.s64 	%rd62, %rd1, %rd56;
	neg.s32 	%r96, %r38;
$L__BB0_38:
	.pragma "nounroll";
	ld.global.f32 	%f347, [%rd62];
	div.rn.f32 	%f348, %f347, %f364;
	st.global.f32 	[%rd62], %f348;
	add.s64 	%rd62, %rd62, 4;
	add.s32 	%r96, %r96, 1;
	setp.ne.s32 	%p57, %r96, 0;
	@%p57 bra 	$L__BB0_38;
$L__BB0_39:
	ret;

}
	// .globl	_Z15softmax_kernel2PfPKfii
.visible .entry _Z15softmax_kernel2PfPKfii(
	.param .u64 .ptr .align 1 _Z15softmax_kernel2PfPKfii_param_0,
	.param .u64 .ptr .align 1 _Z15softmax_kernel2PfPKfii_param_1,
	.param .u32 _Z15softmax_kernel2PfPKfii_param_2,
	.param .u32 _Z15softmax_kernel2PfPKfii_param_3
)
{
	.reg .pred 	%p<31>;
	.reg .b32 	%r<132>;
	.reg .b32 	%f<131>;
	.reg .b64 	%rd<87>;

	ld.param.u64 	%rd21, [_Z15softmax_kernel2PfPKfii_param_0];
	ld.param.u64 	%rd22, [_Z15softmax_kernel2PfPKfii_param_1];
	ld.param.u32 	%r46, [_Z15softmax_kernel2PfPKfii_param_3];
	cvta.to.global.u64 	%rd1, %rd22;
	cvta.to.global.u64 	%rd2, %rd21;
	mov.u32 	%r47, %ctaid.x;
	mov.u32 	%r131, %tid.x;
	mov.u32 	%r2, %ntid.x;
	mul.lo.s32 	%r3, %r46, %r47;
	mul.wide.s32 	%rd23, %r3, 4;
	add.s64 	%rd3, %rd1, %rd23;
	setp.ge.s32 	%p1, %r131, %r46;
	mov.f32 	%f125, 0fFF800000;
	@%p1 bra 	$L__BB1_6;
	add.s32 	%r48, %r131, %r2;
	max.u32 	%r49, %r46, %r48;
	setp.lt.u32 	%p2, %r48, %r46;
	selp.u32 	%r50, 1, 0, %p2;
	add.s32 	%r51, %r48, %r50;
	sub.s32 	%r52, %r49, %r51;
	div.u32 	%r53, %r52, %r2;
	add.s32 	%r4, %r53, %r50;
	and.b32  	%r54, %r4, 3;
	setp.eq.s32 	%p3, %r54, 3;
	mov.f32 	%f125, 0fFF800000;
	mov.u32 	%r117, %r131;
	@%p3 bra 	$L__BB1_4;
	mul.wide.u32 	%rd25, %r131, 4;
	add.s64 	%rd26, %rd23, %rd25;
	add.s64 	%rd83, %rd1, %rd26;
	mul.wide.u32 	%rd5, %r2, 4;
	add.s32 	%r55, %r4, 1;
	and.b32  	%r56, %r55, 3;
	neg.s32 	%r115, %r56;
	mov.f32 	%f125, 0fFF800000;
	mov.u32 	%r117, %r131;
$L__BB1_3:
	.pragma "nounroll";
	ld.global.f32 	%f21, [%rd83];
	max.f32 	%f125, %f125, %f21;
	add.s32 	%r117, %r117, %r2;
	add.s64 	%rd83, %rd83, %rd5;
	add.s32 	%r115, %r115, 1;
	setp.ne.s32 	%p4, %r115, 0;
	@%p4 bra 	$L__BB1_3;
$L__BB1_4:
	setp.lt.u32 	%p5, %r4, 3;
	@%p5 bra 	$L__BB1_6;
$L__BB1_5:
	mul.wide.u32 	%rd27, %r117, 4;
	add.s64 	%rd28, %rd3, %rd27;
	ld.global.f32 	%f22, [%rd28];
	max.f32 	%f23, %f125, %f22;
	add.s32 	%r57, %r117, %r2;
	mul.wide.u32 	%rd29, %r57, 4;
	add.s64 	%rd30, %rd3, %rd29;
	ld.global.f32 	%f24, [%rd30];
	max.f32 	%f25, %f23, %f24;
	add.s32 	%r58, %r57, %r2;
	mul.wide.u32 	%rd31, %r58, 4;
	add.s64 	%rd32, %rd3, %rd31;
	ld.global.f32 	%f26, [%rd32];
	max.f32 	%f27, %f25, %f26;
	add.s32 	%r59, %r58, %r2;
	mul.wide.u32 	%rd33, %r59, 4;
	add.s64 	%rd34, %rd3, %rd33;
	ld.global.f32 	%f28, [%rd34];
	max.f32 	%f125, %f27, %f28;
	add.s32 	%r117, %r59, %r2;
	setp.lt.s32 	%p6, %r117, %r46;
	@%p6 bra 	$L__BB1_5;
$L__BB1_6:
	shl.b32 	%r60, %r131, 2;
	mov.u32 	%r61, shared;
	add.s32 	%r13, %r61, %r60;
	st.shared.f32 	[%r13], %f125;
	setp.lt.u32 	%p7, %r2, 2;
	@%p7 bra 	$L__BB1_11;
	mov.u32 	%r119, %r2;
$L__BB1_8:
	shr.u32 	%r15, %r119, 1;
	bar.sync 	0;
	setp.ge.u32 	%p8, %r131, %r15;
	@%p8 bra 	$L__BB1_10;
	ld.shared.f32 	%f29, [%r13];
	shl.b32 	%r62, %r15, 2;
	add.s32 	%r63, %r13, %r62;
	ld.shared.f32 	%f30, [%r63];
	max.f32 	%f31, %f29, %f30;
	st.shared.f32 	[%r13], %f31;
$L__BB1_10:
	setp.gt.u32 	%p9, %r119, 3;
	mov.u32 	%r119, %r15;
	@%p9 bra 	$L__BB1_8;
$L__BB1_11:
	setp.ge.s32 	%p10, %r131, %r46;
	bar.sync 	0;
	ld.shared.f32 	%f8, [shared];
	@%p10 bra 	$L__BB1_18;
	add.s32 	%r64, %r131, %r2;
	max.s32 	%r65, %r46, %r64;
	setp.lt.s32 	%p11, %r64, %r46;
	selp.u32 	%r66, 1, 0, %p11;
	add.s32 	%r67, %r64, %r66;
	sub.s32 	%r68, %r65, %r67;
	div.u32 	%r69, %r68, %r2;
	add.s32 	%r16, %r69, %r66;
	and.b32  	%r70, %r16, 3;
	setp.eq.s32 	%p12, %r70, 3;
	mov.u32 	%r123, %r131;
	@%p12 bra 	$L__BB1_15;
	add.s32 	%r71, %r16, 1;
	and.b32  	%r72, %r71, 3;
	add.s32 	%r121, %r131, %r3;
	mul.wide.u32 	%rd36, %r131, 4;
	add.s64 	%rd37, %rd23, %rd36;
	add.s64 	%rd84, %rd1, %rd37;
	mul.wide.u32 	%rd9, %r2, 4;
	neg.s32 	%r120, %r72;
	mad.lo.s32 	%r123, %r2, %r72, %r131;
$L__BB1_14:
	.pragma "nounroll";
	mul.wide.s32 	%rd38, %r121, 4;
	add.s64 	%rd39, %rd2, %rd38;
	ld.global.f32 	%f32, [%rd84];
	sub.f32 	%f33, %f32, %f8;
	fma.rn.f32 	%f34, %f33, 0f3BBB989D, 0f3F000000;
	cvt.sat.f32.f32 	%f35, %f34;
	mov.f32 	%f36, 0f4B400001;
	mov.f32 	%f37, 0f437C0000;
	fma.rm.f32 	%f38, %f35, %f37, %f36;
	add.f32 	%f39, %f38, 0fCB40007F;
	neg.f32 	%f40, %f39;
	fma.rn.f32 	%f41, %f33, 0f3FB8AA3B, %f40;
	fma.rn.f32 	%f42, %f33, 0f32A57060, %f41;
	mov.b32 	%r73, %f38;
	shl.b32 	%r74, %r73, 23;
	mov.b32 	%f43, %r74;
	ex2.approx.ftz.f32 	%f44, %f42;
	mul.f32 	%f45, %f44, %f43;
	st.global.f32 	[%rd39], %f45;
	add.s32 	%r121, %r121, %r2;
	add.s64 	%rd84, %rd84, %rd9;
	add.s32 	%r120, %r120, 1;
	setp.ne.s32 	%p13, %r120, 0;
	@%p13 bra 	$L__BB1_14;
$L__BB1_15:
	setp.lt.u32 	%p14, %r16, 3;
	@%p14 bra 	$L__BB1_18;
	shl.b32 	%r81, %r2, 2;
	cvt.u64.u32 	%rd46, %r81;
$L__BB1_17:
	mul.wide.u32 	%rd40, %r123, 4;
	add.s64 	%rd41, %rd3, %rd40;
	ld.global.f32 	%f46, [%rd41];
	sub.f32 	%f47, %f46, %f8;
	fma.rn.f32 	%f48, %f47, 0f3BBB989D, 0f3F000000;
	cvt.sat.f32.f32 	%f49, %f48;
	mov.f32 	%f50, 0f4B400001;
	mov.f32 	%f51, 0f437C0000;
	fma.rm.f32 	%f52, %f49, %f51, %f50;
	add.f32 	%f53, %f52, 0fCB40007F;
	neg.f32 	%f54, %f53;
	fma.rn.f32 	%f55, %f47, 0f3FB8AA3B, %f54;
	fma.rn.f32 	%f56, %f47, 0f32A57060, %f55;
	mov.b32 	%r75, %f52;
	shl.b32 	%r76, %r75, 23;
	mov.b32 	%f57, %r76;
	ex2.approx.ftz.f32 	%f58, %f56;
	mul.f32 	%f59, %f58, %f57;
	add.s32 	%r77, %r123, %r3;
	mul.wide.s32 	%rd42, %r77, 4;
	add.s64 	%rd43, %rd2, %rd42;
	st.global.f32 	[%rd43], %f59;
	add.s32 	%r78, %r123, %r2;
	mul.wide.u32 	%rd44, %r78, 4;
	add.s64 	%rd45, %rd3, %rd44;
	ld.global.f32 	%f60, [%rd45];
	sub.f32 	%f61, %f60, %f8;
	fma.rn.f32 	%f62, %f61, 0f3BBB989D, 0f3F000000;
	cvt.sat.f32.f32 	%f63, %f62;
	fma.rm.f32 	%f64, %f63, %f51, %f50;
	add.f32 	%f65, %f64, 0fCB40007F;
	neg.f32 	%f66, %f65;
	fma.rn.f32 	%f67, %f61, 0f3FB8AA3B, %f66;
	fma.rn.f32 	%f68, %f61, 0f32A57060, %f67;
	mov.b32 	%r79, %f64;
	shl.b32 	%r80, %r79, 23;
	mov.b32 	%f69, %r80;
	ex2.approx.ftz.f32 	%f70, %f68;
	mul.f32 	%f71, %f70, %f69;
	add.s64 	%rd47, %rd43, %rd46;
	st.global.f32 	[%rd47], %f71;
	add.s32 	%r82, %r78, %r2;
	mul.wide.u32 	%rd48, %r82, 4;
	add.s64 	%rd49, %rd3, %rd48;
	ld.global.f32 	%f72, [%rd49];
	sub.f32 	%f73, %f72, %f8;
	fma.rn.f32 	%f74, %f73, 0f3BBB989D, 0f3F000000;
	cvt.sat.f32.f32 	%f75, %f74;
	fma.rm.f32 	%f76, %f75, %f51, %f50;
	add.f32 	%f77, %f76, 0fCB40007F;
	neg.f32 	%f78, %f77;
	fma.rn.f32 	%f79, %f73, 0f3FB8AA3B, %f78;
	fma.rn.f32 	%f80, %f73, 0f32A57060, %f79;
	mov.b32 	%r83, %f76;
	shl.b32 	%r84, %r83, 23;
	mov.b32 	%f81, %r84;
	ex2.approx.ftz.f32 	%f82, %f80;
	mul.f32 	%f83, %f82, %f81;
	add.s64 	%rd50, %rd47, %rd46;
	st.global.f32 	[%rd50], %f83;
	add.s32 	%r85, %r82, %r2;
	mul.wide.u32 	%rd51, %r85, 4;
	add.s64 	%rd52, %rd3, %rd51;
	ld.global.f32 	%f84, [%rd52];
	sub.f32 	%f85, %f84, %f8;
	fma.rn.f32 	%f86, %f85, 0f3BBB989D, 0f3F000000;
	cvt.sat.f32.f32 	%f87, %f86;
	fma.rm.f32 	%f88, %f87, %f51, %f50;
	add.f32 	%f89, %f88, 0fCB40007F;
	neg.f32 	%f90, %f89;
	fma.rn.f32 	%f91, %f85, 0f3FB8AA3B, %f90;
	fma.rn.f32 	%f92, %f85, 0f32A57060, %f91;
	mov.b32 	%r86, %f88;
	shl.b32 	%r87, %r86, 23;
	mov.b32 	%f93, %r87;
	ex2.approx.ftz.f32 	%f94, %f92;
	mul.f32 	%f95, %f94, %f93;
	add.s64 	%rd53, %rd50, %rd46;
	st.global.f32 	[%rd53], %f95;
	add.s32 	%r123, %r85, %r2;
	setp.lt.s32 	%p15, %r123, %r46;
	@%p15 bra 	$L__BB1_17;
$L__BB1_18:
	setp.ge.s32 	%p16, %r131, %r46;
	bar.sync 	0;
	add.s64 	%rd12, %rd2, %rd23;
	mov.f32 	%f130, 0f00000000;
	@%p16 bra 	$L__BB1_24;
	add.s32 	%r88, %r131, %r2;
	max.s32 	%r89, %r46, %r88;
	setp.lt.s32 	%p17, %r88, %r46;
	selp.u32 	%r90, 1, 0, %p17;
	add.s32 	%r91, %r88, %r90;
	sub.s32 	%r92, %r89, %r91;
	div.u32 	%r93, %r92, %r2;
	add.s32 	%r27, %r93, %r90;
	and.b32  	%r94, %r27, 3;
	setp.eq.s32 	%p18, %r94, 3;
	mov.f32 	%f130, 0f00000000;
	mov.u32 	%r126, %r131;
	@%p18 bra 	$L__BB1_22;
	mul.wide.u32 	%rd56, %r131, 4;
	add.s64 	%rd57, %rd23, %rd56;
	add.s64 	%rd85, %rd2, %rd57;
	mul.wide.u32 	%rd14, %r2, 4;
	add.s32 	%r95, %r27, 1;
	and.b32  	%r96, %r95, 3;
	neg.s32 	%r124, %r96;
	mov.f32 	%f130, 0f00000000;
	mov.u32 	%r126, %r131;
$L__BB1_21:
	.pragma "nounroll";
	ld.global.f32 	%f100, [%rd85];
	add.f32 	%f130, %f130, %f100;
	add.s32 	%r126, %r126, %r2;
	add.s64 	%rd85, %rd85, %rd14;
	add.s32 	%r124, %r124, 1;
	setp.ne.s32 	%p19, %r124, 0;
	@%p19 bra 	$L__BB1_21;
$L__BB1_22:
	setp.lt.u32 	%p20, %r27, 3;
	@%p20 bra 	$L__BB1_24;
$L__BB1_23:
	mul.wide.u32 	%rd58, %r126, 4;
	add.s64 	%rd59, %rd12, %rd58;
	ld.global.f32 	%f101, [%rd59];
	add.f32 	%f102, %f130, %f101;
	add.s32 	%r97, %r126, %r2;
	mul.wide.u32 	%rd60, %r97, 4;
	add.s64 	%rd61, %rd12, %rd60;
	ld.global.f32 	%f103, [%rd61];
	add.f32 	%f104, %f102, %f103;
	add.s32 	%r98, %r97, %r2;
	mul.wide.u32 	%rd62, %r98, 4;
	add.s64 	%rd63, %rd12, %rd62;
	ld.global.f32 	%f105, [%rd63];
	add.f32 	%f106, %f104, %f105;
	add.s32 	%r99, %r98, %r2;
	mul.wide.u32 	%rd64, %r99, 4;
	add.s64 	%rd65, %rd12, %rd64;
	ld.global.f32 	%f107, [%rd65];
	add.f32 	%f130, %f106, %f107;
	add.s32 	%r126, %r99, %r2;
	setp.lt.s32 	%p21, %r126, %r46;
	@%p21 bra 	$L__BB1_23;
$L__BB1_24:
	setp.lt.u32 	%p22, %r2, 2;
	st.shared.f32 	[%r13], %f130;
	@%p22 bra 	$L__BB1_29;
	mov.u32 	%r128, %r2;
$L__BB1_26:
	shr.u32 	%r37, %r128, 1;
	bar.sync 	0;
	setp.ge.u32 	%p23, %r131, %r37;
	@%p23 bra 	$L__BB1_28;
	shl.b32 	%r100, %r37, 2;
	add.s32 	%r101, %r13, %r100;
	ld.shared.f32 	%f108, [%r101];
	ld.shared.f32 	%f109, [%r13];
	add.f32 	%f110, %f108, %f109;
	st.shared.f32 	[%r13], %f110;
$L__BB1_28:
	setp.gt.u32 	%p24, %r128, 3;
	mov.u32 	%r128, %r37;
	@%p24 bra 	$L__BB1_26;
$L__BB1_29:
	setp.ge.s32 	%p25, %r131, %r46;
	bar.sync 	0;
	ld.shared.f32 	%f16, [shared];
	@%p25 bra 	$L__BB1_36;
	add.s32 	%r102, %r131, %r2;
	max.s32 	%r103, %r46, %r102;
	setp.lt.s32 	%p26, %r102, %r46;
	selp.u32 	%r104, 1, 0, %p26;
	add.s32 	%r105, %r102, %r104;
	sub.s32 	%r106, %r103, %r105;
	div.u32 	%r107, %r106, %r2;
	add.s32 	%r38, %r107, %r104;
	and.b32  	%r108, %r38, 3;
	setp.eq.s32 	%p27, %r108, 3;
	@%p27 bra 	$L__BB1_33;
	add.s32 	%r109, %r38, 1;
	and.b32  	%r110, %r109, 3;
	mul.wide.u32 	%rd67, %r131, 4;
	add.s64 	%rd68, %rd23, %rd67;
	add.s64 	%rd86, %rd2, %rd68;
	mul.wide.u32 	%rd18, %r2, 4;
	neg.s32 	%r129, %r110;
	mad.lo.s32 	%r131, %r2, %r110, %r131;
$L__BB1_32:
	.pragma "nounroll";
	ld.global.f32 	%f111, [%rd86];
	div.rn.f32 	%f112, %f111, %f16;
	st.global.f32 	[%rd86], %f112;
	add.s64 	%rd86, %rd86, %rd18;
	add.s32 	%r129, %r129, 1;
	setp.ne.s32 	%p28, %r129, 0;
	@%p28 bra 	$L__BB1_32;
$L__BB1_33:
	setp.lt.u32 	%p29, %r38, 3;
	@%p29 bra 	$L__BB1_36;
	shl.b32 	%r112, %r2, 2;
	cvt.u64.u32 	%rd75, %r112;
$L__BB1_35:
	mul.wide.u32 	%rd69, %r131, 4;
	add.s64 	%rd70, %rd12, %rd69;
	ld.global.f32 	%f113, [%rd70];
	div.rn.f32 	%f114, %f113, %f16;
	mul.wide.s32 	%rd71, %r131, 4;
	add.s64 	%rd72, %rd12, %rd71;
	st.global.f32 	[%rd72], %f114;
	add.s32 	%r111, %r131, %r2;
	mul.wide.u32 	%rd73, %r111, 4;
	add.s64 	%rd74, %rd12, %rd73;
	ld.global.f32 	%f115, [%rd74];
	div.rn.f32 	%f116, %f115, %f16;
	add.s64 	%rd76, %rd72, %rd75;
	st.global.f32 	[%rd76], %f116;
	add.s32 	%r113, %r111, %r2;
	mul.wide.u32 	%rd77, %r113, 4;
	add.s64 	%rd78, %rd12, %rd77;
	ld.global.f32 	%f117, [%rd78];
	div.rn.f32 	%f118, %f117, %f16;
	add.s64 	%rd79, %rd76, %rd75;
	st.global.f32 	[%rd79], %f118;
	add.s32 	%r114, %r113, %r2;
	mul.wide.u32 	%rd80, %r114, 4;
	add.s64 	%rd81, %rd12, %rd80;
	ld.global.f32 	%f119, [%rd81];
	div.rn.f32 	%f120, %f119, %f16;
	add.s64 	%rd82, %rd79, %rd75;
	st.global.f32 	[%rd82], %f120;
	add.s32 	%r131, %r114, %r2;
	setp.lt.s32 	%p30, %r131, %r46;
	@%p30 bra 	$L__BB1_35;
$L__BB1_36:
	ret;

}
	// .globl	_Z15softmax_kernel3PfS_ii
.visible .entry _Z15softmax_kernel3PfS_ii(
	.param .u64 .ptr .align 1 _Z15softmax_kernel3PfS_ii_param_0,
	.param .u64 .ptr .align 1 _Z15softmax_kernel3PfS_ii_param_1,
	.param .u32 _Z15softmax_kernel3PfS_ii_param_2,
	.param .u32 _Z15softmax_kernel3PfS_ii_param_3
)
{
	.reg .pred 	%p<21>;
	.reg .b32 	%r<48>;
	.reg .b32 	%f<55>;
	.reg .b64 	%rd<19>;

	ld.param.u64 	%rd4, [_Z15softmax_kernel3PfS_ii_param_0];
	ld.param.u64 	%rd5, [_Z15softmax_kernel3PfS_ii_param_1];
	ld.param.u32 	%r17, [_Z15softmax_kernel3PfS_ii_param_3];
	cvta.to.global.u64 	%rd6, %rd5;
	cvta.to.global.u64 	%rd1, %rd4;
	mov.u32 	%r18, %ctaid.x;
	mov.u32 	%r47, %tid.x;
	mul.lo.s32 	%r2, %r17, %r18;
	mul.wide.s32 	%rd7, %r2, 4;
	add.s64 	%rd2, %rd6, %rd7;
	setp.ge.s32 	%p1, %r47, %r17;
	mov.f32 	%f52, 0fFF800000;
	@%p1 bra 	$L__BB2_3;
	mov.f32 	%f52, 0fFF800000;
	mov.u32 	%r3, %ntid.x;
	mov.u32 	%r44, %r47;
$L__BB2_2:
	mul.wide.s32 	%rd8, %r44, 4;
	add.s64 	%rd9, %rd2, %rd8;
	ld.global.f32 	%f11, [%rd9];
	max.f32 	%f52, %f52, %f11;
	add.s32 	%r44, %r44, %r3;
	setp.lt.s32 	%p2, %r44, %r17;
	@%p2 bra 	$L__BB2_2;
$L__BB2_3:
	setp.ge.s32 	%p3, %r47, %r17;
	mov.b32 	%r19, %f52;
	shfl.sync.down.b32	%r20|%p4, %r19, 16, 31, -1;
	mov.b32 	%f12, %r20;
	max.f32 	%f13, %f52, %f12;
	mov.b32 	%r21, %f13;
	shfl.sync.down.b32	%r22|%p5, %r21, 8, 31, -1;
	mov.b32 	%f14, %r22;
	max.f32 	%f15, %f13, %f14;
	mov.b32 	%r23, %f15;
	shfl.sync.down.b32	%r24|%p6, %r23, 4, 31, -1;
	mov.b32 	%f16, %r24;
	max.f32 	%f17, %f15, %f16;
	mov.b32 	%r25, %f17;
	shfl.sync.down.b32	%r26|%p7, %r25, 2, 31, -1;
	mov.b32 	%f18, %r26;
	max.f32 	%f19, %f17, %f18;
	mov.b32 	%r27, %f19;
	shfl.sync.down.b32	%r28|%p8, %r27, 1, 31, -1;
	mov.b32 	%f20, %r28;
	max.f32 	%f21, %f19, %f20;
	mov.b32 	%r29, %f21;
	shfl.sync.idx.b32	%r6|%p9, %r29, 0, 31, -1;
	@%p3 bra 	$L__BB2_6;
	mov.u32 	%r7, %ntid.x;
	mov.b32 	%f4, %r6;
	mov.u32 	%r45, %r47;
$L__BB2_5:
	mul.wide.s32 	%rd10, %r45, 4;
	add.s64 	%rd11, %rd2, %rd10;
	ld.global.f32 	%f22, [%rd11];
	sub.f32 	%f23, %f22, %f4;
	fma.rn.f32 	%f24, %f23, 0f3BBB989D, 0f3F000000;
	cvt.sat.f32.f32 	%f25, %f24;
	mov.f32 	%f26, 0f4B400001;
	mov.f32 	%f27, 0f437C0000;
	fma.rm.f32 	%f28, %f25, %f27, %f26;
	add.f32 	%f29, %f28, 0fCB40007F;
	neg.f32 	%f30, %f29;
	fma.rn.f32 	%f31, %f23, 0f3FB8AA3B, %f30;
	fma.rn.f32 	%f32, %f23, 0f32A57060, %f31;
	mov.b32 	%r30, %f28;
	shl.b32 	%r31, %r30, 23;
	mov.b32 	%f33, %r31;
	ex2.approx.ftz.f32 	%f34, %f32;
	mul.f32 	%f35, %f34, %f33;
	add.s32 	%r32, %r45, %r2;
	mul.wide.s32 	%rd12, %r32, 4;
	add.s64 	%rd13, %rd1, %rd12;
	st.global.f32 	[%rd13], %f35;
	add.s32 	%r45, %r45, %r7;
	setp.lt.s32 	%p10, %r45, %r17;
	@%p10 bra 	$L__BB2_5;
$L__BB2_6:
	setp.ge.s32 	%p11, %r47, %r17;
	add.s64 	%rd3, %rd1, %rd7;
	mov.f32 	%f54, 0f00000000;
	@%p11 bra 	$L__BB2_9;
	mov.f32 	%f54, 0f00000000;
	mov.u32 	%r10, %ntid.x;
	mov.u32 	%r46, %r47;
$L__BB2_8:
	mul.wide.s32 	%rd15, %r46, 4;
	add.s64 	%rd16, %rd3, %rd15;
	ld.global.f32 	%f38, [%rd16];
	add.f32 	%f54, %f54, %f38;
	add.s32 	%r46, %r46, %r10;
	setp.lt.s32 	%p12, %r46, %r17;
	@%p12 bra 	$L__BB2_8;
$L__BB2_9:
	setp.ge.s32 	%p13, %r47, %r17;
	mov.b32 	%r33, %f54;
	shfl.sync.down.b32	%r34|%p14, %r33, 16, 31, -1;
	mov.b32 	%f39, %r34;
	add.f32 	%f40, %f54, %f39;
	mov.b32 	%r35, %f40;
	shfl.sync.down.b32	%r36|%p15, %r35, 8, 31, -1;
	mov.b32 	%f41, %r36;
	add.f32 	%f42, %f40, %f41;
	mov.b32 	%r37, %f42;
	shfl.sync.down.b32	%r38|%p16, %r37, 4, 31, -1;
	mov.b32 	%f43, %r38;
	add.f32 	%f44, %f42, %f43;
	mov.b32 	%r39, %f44;
	shfl.sync.down.b32	%r40|%p17, %r39, 2, 31, -1;
	mov.b32 	%f45, %r40;
	add.f32 	%f46, %f44, %f45;
	mov.b32 	%r41, %f46;
	shfl.sync.down.b32	%r42|%p18, %r41, 1, 31, -1;
	mov.b32 	%f47, %r42;
	add.f32 	%f48, %f46, %f47;
	mov.b32 	%r43, %f48;
	shfl.sync.idx.b32	%r13|%p19, %r43, 0, 31, -1;
	@%p13 bra 	$L__BB2_12;
	mov.u32 	%r14, %ntid.x;
	mov.b32 	%f8, %r13;
$L__BB2_11:
	mul.wide.s32 	%rd17, %r47, 4;
	add.s64 	%rd18, %rd3, %rd17;
	ld.global.f32 	%f49, [%rd18];
	div.rn.f32 	%f50, %f49, %f8;
	st.global.f32 	[%rd18], %f50;
	add.s32 	%r47, %r47, %r14;
	setp.lt.s32 	%p20, %r47, %r17;
	@%p20 bra 	$L__BB2_11;
$L__BB2_12:
	ret;

}
	// .globl	_Z15softmax_kernel4PfS_ii
.visible .entry _Z15softmax_kernel4PfS_ii(
	.param .u64 .ptr .align 1 _Z15softmax_kernel4PfS_ii_param_0,
	.param .u64 .ptr .align 1 _Z15softmax_kernel4PfS_ii_param_1,
	.param .u32 _Z15softmax_kernel4PfS_ii_param_2,
	.param .u32 _Z15softmax_kernel4PfS_ii_param_3
)
{
	.reg .pred 	%p<57>;
	.reg .b32 	%r<242>;
	.reg .b32 	%f<305>;
	.reg .b64 	%rd<87>;

	ld.param.u64 	%rd21, [_Z15softmax_kernel4PfS_ii_param_0];
	ld.param.u64 	%rd22, [_Z15softmax_kernel4PfS_ii_param_1];
	ld.param.u32 	%r92, [_Z15softmax_kernel4PfS_ii_param_3];
	cvta.to.global.u64 	%rd1, %rd22;
	cvta.to.global.u64 	%rd2, %rd21;
	mov.u32 	%r93, %ctaid.x;
	mov.u32 	%r241, %tid.x;
	mov.u32 	%r2, %ntid.x;
	shr.u32 	%r3, %r241, 5;
	and.b32  	%r4, %r241, 31;
	shr.u32 	%r5, %r2, 5;
	mul.lo.s32 	%r6, %r92, %r93;
	mul.wide.s32 	%rd23, %r6, 4;
	add.s64 	%rd3, %rd1, %rd23;
	setp.ge.s32 	%p1, %r241, %r92;
	mov.f32 	%f281, 0fFF800000;
	@%p1 bra 	$L__BB3_6;
	add.s32 	%r94, %r241, %r2;
	max.u32 	%r95, %r92, %r94;
	setp.lt.u32 	%p2, %r94, %r92;
	selp.u32 	%r96, 1, 0, %p2;
	add.s32 	%r97, %r94, %r96;
	sub.s32 	%r98, %r95, %r97;
	div.u32 	%r99, %r98, %r2;
	add.s32 	%r7, %r99, %r96;
	and.b32  	%r100, %r7, 3;
	setp.eq.s32 	%p3, %r100, 3;
	mov.f32 	%f281, 0fFF800000;
	mov.u32 	%r213, %r241;
	@%p3 bra 	$L__BB3_4;
	mul.wide.u32 	%rd25, %r241, 4;
	add.s64 	%rd26, %rd23, %rd25;
	add.s64 	%rd83, %rd1, %rd26;
	mul.wide.u32 	%rd5, %r2, 4;
	add.s32 	%r101, %r7, 1;
	and.b32  	%r102, %r101, 3;
	neg.s32 	%r211, %r102;
	mov.f32 	%f281, 0fFF800000;
	mov.u32 	%r213, %r241;
$L__BB3_3:
	.pragma "nounroll";
	ld.global.f32 	%f51, [%rd83];
	max.f32 	%f281, %f281, %f51;
	add.s32 	%r213, %r213, %r2;
	add.s64 	%rd83, %rd83, %rd5;
	add.s32 	%r211, %r211, 1;
	setp.ne.s32 	%p4, %r211, 0;
	@%p4 bra 	$L__BB3_3;
$L__BB3_4:
	setp.lt.u32 	%p5, %r7, 3;
	@%p5 bra 	$L__BB3_6;
$L__BB3_5:
	mul.wide.u32 	%rd27, %r213, 4;
	add.s64 	%rd28, %rd3, %rd27;
	ld.global.f32 	%f52, [%rd28];
	max.f32 	%f53, %f281, %f52;
	add.s32 	%r103, %r213, %r2;
	mul.wide.u32 	%rd29, %r103, 4;
	add.s64 	%rd30, %rd3, %rd29;
	ld.global.f32 	%f54, [%rd30];
	max.f32 	%f55, %f53, %f54;
	add.s32 	%r104, %r103, %r2;
	mul.wide.u32 	%rd31, %r104, 4;
	add.s64 	%rd32, %rd3, %rd31;
	ld.global.f32 	%f56, [%rd32];
	max.f32 	%f57, %f55, %f56;
	add.s32 	%r105, %r104, %r2;
	mul.wide.u32 	%rd33, %r105, 4;
	add.s64 	%rd34, %rd3, %rd33;
	ld.global.f32 	%f58, [%rd34];
	max.f32 	%f281, %f57, %f58;
	add.s32 	%r213, %r105, %r2;
	setp.lt.s32 	%p6, %r213, %r92;
	@%p6 bra 	$L__BB3_5;
$L__BB3_6:
	mov.b32 	%r106, %f281;
	shfl.sync.down.b32	%r107|%p7, %r106, 16, 31, -1;
	mov.b32 	%f59, %r107;
	max.f32 	%f60, %f281, %f59;
	mov.b32 	%r108, %f60;
	shfl.sync.down.b32	%r109|%p8, %r108, 8, 31, -1;
	mov.b32 	%f61, %r109;
	max.f32 	%f62, %f60, %f61;
	mov.b32 	%r110, %f62;
	shfl.sync.down.b32	%r111|%p9, %r110, 4, 31, -1;
	mov.b32 	%f63, %r111;
	max.f32 	%f64, %f62, %f63;
	mov.b32 	%r112, %f64;
	shfl.sync.down.b32	%r113|%p10, %r112, 2, 31, -1;
	mov.b32 	%f65, %r113;
	max.f32 	%f66, %f64, %f65;
	mov.b32 	%r114, %f66;
	shfl.sync.down.b32	%r115|%p11, %r114, 1, 31, -1;
	mov.b32 	%f67, %r115;
	max.f32 	%f8, %f66, %f67;
	setp.ne.s32 	%p12, %r4, 0;
	@%p12 bra 	$L__BB3_8;
	shl.b32 	%r116, %r3, 2;
	mov.u32 	%r117, shared;
	add.s32 	%r118, %r117, %r116;
	st.shared.f32 	[%r118], %f8;
$L__BB3_8:
	bar.sync 	0;
	setp.ne.s32 	%p13, %r241, 0;
	@%p13 bra 	$L__BB3_24;
	ld.shared.f32 	%f290, [shared];
	setp.lt.u32 	%p14, %r2, 64;
	@%p14 bra 	$L__BB3_23;
	add.s32 	%r16, %r5, -1;
	add.s32 	%r120, %r5, -2;
	and.b32  	%r17, %r16, 15;
	setp.lt.u32 	%p15, %r120, 15;
	mov.b32 	%r219, 1;
	@%p15 bra 	$L__BB3_14;
	mov.u32 	%r123, shared;
	add.s32 	%r215, %r123, 32;
	and.b32  	%r124, %r16, -16;
	neg.s32 	%r217, %r124;
	mov.b32 	%r216, 0;
$L__BB3_12:
	.pragma "nounroll";
	ld.shared.f32 	%f69, [%r215+-28];
	max.f32 	%f70, %f290, %f69;
	ld.shared.v2.f32 	{%f71, %f72}, [%r215+-24];
	max.f32 	%f73, %f70, %f71;
	max.f32 	%f74, %f73, %f72;
	ld.shared.v4.f32 	{%f75, %f76, %f77, %f78}, [%r215+-16];
	max.f32 	%f79, %f74, %f75;
	max.f32 	%f80, %f79, %f76;
	max.f32 	%f81, %f80, %f77;
	max.f32 	%f82, %f81, %f78;
	ld.shared.v4.f32 	{%f83, %f84, %f85, %f86}, [%r215];
	max.f32 	%f87, %f82, %f83;
	max.f32 	%f88, %f87, %f84;
	max.f32 	%f89, %f88, %f85;
	max.f32 	%f90, %f89, %f86;
	ld.shared.v4.f32 	{%f91, %f92, %f93, %f94}, [%r215+16];
	max.f32 	%f95, %f90, %f91;
	max.f32 	%f96, %f95, %f92;
	max.f32 	%f97, %f96, %f93;
	max.f32 	%f98, %f97, %f94;
	ld.shared.f32 	%f99, [%r215+32];
	max.f32 	%f290, %f98, %f99;
	add.s32 	%r217, %r217, 16;
	add.s32 	%r216, %r216, 16;
	add.s32 	%r215, %r215, 64;
	setp.ne.s32 	%p16, %r217, 0;
	@%p16 bra 	$L__BB3_12;
	add.s32 	%r219, %r216, 1;
$L__BB3_14:
	setp.eq.s32 	%p17, %r17, 0;
	@%p17 bra 	$L__BB3_23;
	and.b32  	%r27, %r16, 7;
	setp.lt.u32 	%p18, %r17, 8;
	@%p18 bra 	$L__BB3_17;
	shl.b32 	%r125, %r219, 2;
	mov.u32 	%r126, shared;
	add.s32 	%r127, %r126, %r125;
	ld.shared.f32 	%f101, [%r127];
	max.f32 	%f102, %f290, %f101;
	ld.shared.f32 	%f103, [%r127+4];
	max.f32 	%f104, %f102, %f103;
	ld.shared.f32 	%f105, [%r127+8];
	max.f32 	%f106, %f104, %f105;
	ld.shared.f32 	%f107, [%r127+12];
	max.f32 	%f108, %f106, %f107;
	ld.shared.f32 	%f109, [%r127+16];
	max.f32 	%f110, %f108, %f109;
	ld.shared.f32 	%f111, [%r127+20];
	max.f32 	%f112, %f110, %f111;
	ld.shared.f32 	%f113, [%r127+24];
	max.f32 	%f114, %f112, %f113;
	ld.shared.f32 	%f115, [%r127+28];
	max.f32 	%f290, %f114, %f115;
	add.s32 	%r219, %r219, 8;
$L__BB3_17:
	setp.eq.s32 	%p19, %r27, 0;
	@%p19 bra 	$L__BB3_23;
	and.b32  	%r30, %r16, 3;
	setp.lt.u32 	%p20, %r27, 4;
	@%p20 bra 	$L__BB3_20;
	shl.b32 	%r128, %r219, 2;
	mov.u32 	%r129, shared;
	add.s32 	%r130, %r129, %r128;
	ld.shared.f32 	%f117, [%r130];
	max.f32 	%f118, %f290, %f117;
	ld.shared.f32 	%f119, [%r130+4];
	max.f32 	%f120, %f118, %f119;
	ld.shared.f32 	%f121, [%r130+8];
	max.f32 	%f122, %f120, %f121;
	ld.shared.f32 	%f123, [%r130+12];
	max.f32 	%f290, %f122, %f123;
	add.s32 	%r219, %r219, 4;
$L__BB3_20:
	setp.eq.s32 	%p21, %r30, 0;
	@%p21 bra 	$L__BB3_23;
	shl.b32 	%r131, %r219, 2;
	mov.u32 	%r132, shared;
	add.s32 	%r222, %r132, %r131;
	neg.s32 	%r221, %r30;
$L__BB3_22:
	.pragma "nounroll";
	ld.shared.f32 	%f124, [%r222];
	max.f32 	%f290, %f290, %f124;
	add.s32 	%r222, %r222, 4;
	add.s32 	%r221, %r221, 1;
	setp.ne.s32 	%p22, %r221, 0;
	@%p22 bra 	$L__BB3_22;
$L__BB3_23:
	st.shared.f32 	[shared], %f290;
$L__BB3_24:
	setp.ge.s32 	%p23, %r241, %r92;
	bar.sync 	0;
	ld.shared.f32 	%f23, [shared];
	@%p23 bra 	$L__BB3_31;
	add.s32 	%r133, %r241, %r2;
	max.u32 	%r134, %r92, %r133;
	setp.lt.u32 	%p24, %r133, %r92;
	selp.u32 	%r135, 1, 0, %p24;
	add.s32 	%r136, %r133, %r135;
	sub.s32 	%r137, %r134, %r136;
	div.u32 	%r138, %r137, %r2;
	add.s32 	%r39, %r138, %r135;
	and.b32  	%r139, %r39, 3;
	setp.eq.s32 	%p25, %r139, 3;
	mov.u32 	%r226, %r241;
	@%p25 bra 	$L__BB3_28;
	add.s32 	%r140, %r39, 1;
	and.b32  	%r141, %r140, 3;
	add.s32 	%r224, %r241, %r6;
	mul.wide.u32 	%rd36, %r241, 4;
	add.s64 	%rd37, %rd23, %rd36;
	add.s64 	%rd84, %rd1, %rd37;
	mul.wide.u32 	%rd9, %r2, 4;
	neg.s32 	%r223, %r141;
	mad.lo.s32 	%r226, %r2, %r141, %r241;
$L__BB3_27:
	.pragma "nounroll";
	mul.wide.s32 	%rd38, %r224, 4;
	add.s64 	%rd39, %rd2, %rd38;
	ld.global.f32 	%f125, [%rd84];
	sub.f32 	%f126, %f125, %f23;
	fma.rn.f32 	%f127, %f126, 0f3BBB989D, 0f3F000000;
	cvt.sat.f32.f32 	%f128, %f127;
	mov.f32 	%f129, 0f4B400001;
	mov.f32 	%f130, 0f437C0000;
	fma.rm.f32 	%f131, %f128, %f130, %f129;
	add.f32 	%f132, %f131, 0fCB40007F;
	neg.f32 	%f133, %f132;
	fma.rn.f32 	%f134, %f126, 0f3FB8AA3B, %f133;
	fma.rn.f32 	%f135, %f126, 0f32A57060, %f134;
	mov.b32 	%r142, %f131;
	shl.b32 	%r143, %r142, 23;
	mov.b32 	%f136, %r143;
	ex2.approx.ftz.f32 	%f137, %f135;
	mul.f32 	%f138, %f137, %f136;
	st.global.f32 	[%rd39], %f138;
	add.s32 	%r224, %r224, %r2;
	add.s64 	%rd84, %rd84, %rd9;
	add.s32 	%r223, %r223, 1;
	setp.ne.s32 	%p26, %r223, 0;
	@%p26 bra 	$L__BB3_27;
$L__BB3_28:
	setp.lt.u32 	%p27, %r39, 3;
	@%p27 bra 	$L__BB3_31;
	shl.b32 	%r150, %r2, 2;
	cvt.u64.u32 	%rd46, %r150;
$L__BB3_30:
	mul.wide.u32 	%rd40, %r226, 4;
	add.s64 	%rd41, %rd3, %rd40;
	ld.global.f32 	%f139, [%rd41];
	sub.f32 	%f140, %f139, %f23;
	fma.rn.f32 	%f141, %f140, 0f3BBB989D, 0f3F000000;
	cvt.sat.f32.f32 	%f142, %f141;
	mov.f32 	%f143, 0f4B400001;
	mov.f32 	%f144, 0f437C0000;
	fma.rm.f32 	%f145, %f142, %f144, %f143;
	add.f32 	%f146, %f145, 0fCB40007F;
	neg.f32 	%f147, %f146;
	fma.rn.f32 	%f148, %f140, 0f3FB8AA3B, %f147;
	fma.rn.f32 	%f149, %f140, 0f32A57060, %f148;
	mov.b32 	%r144, %f145;
	shl.b32 	%r145, %r144, 23;
	mov.b32 	%f150, %r145;
	ex2.approx.ftz.f32 	%f151, %f149;
	mul.f32 	%f152, %f151, %f150;
	add.s32 	%r146, %r226, %r6;
	mul.wide.s32 	%rd42, %r146, 4;
	add.s64 	%rd43, %rd2, %rd42;
	st.global.f32 	[%rd43], %f152;
	add.s32 	%r147, %r226, %r2;
	mul.wide.u32 	%rd44, %r147, 4;
	add.s64 	%rd45, %rd3, %rd44;
	ld.global.f32 	%f153, [%rd45];
	sub.f32 	%f154, %f153, %f23;
	fma.rn.f32 	%f155, %f154, 0f3BBB989D, 0f3F000000;
	cvt.sat.f32.f32 	%f156, %f155;
	fma.rm.f32 	%f157, %f156, %f144, %f143;
	add.f32 	%f158, %f157, 0fCB40007F;
	neg.f32 	%f159, %f158;
	fma.rn.f32 	%f160, %f154, 0f3FB8AA3B, %f159;
	fma.rn.f32 	%f161, %f154, 0f32A57060, %f160;
	mov.b32 	%r148, %f157;
	shl.b32 	%r149, %r148, 23;
	mov.b32 	%f162, %r149;
	ex2.approx.ftz.f32 	%f163, %f161;
	mul.f32 	%f164, %f163, %f162;
	add.s64 	%rd47, %rd43, %rd46;
	st.global.f32 	[%rd47], %f164;
	add.s32 	%r151, %r147, %r2;
	mul.wide.u32 	%rd48, %r151, 4;
	add.s64 	%rd49, %rd3, %rd48;
	ld.global.f32 	%f165, [%rd49];
	sub.f32 	%f166, %f165, %f23;
	fma.rn.f32 	%f167, %f166, 0f3BBB989D, 0f3F000000;
	cvt.sat.f32.f32 	%f168, %f167;
	fma.rm.f32 	%f169, %f168, %f144, %f143;
	add.f32 	%f170, %f169, 0fCB40007F;
	neg.f32 	%f171, %f170;
	fma.rn.f32 	%f172, %f166, 0f3FB8AA3B, %f171;
	fma.rn.f32 	%f173, %f166, 0f32A57060, %f172;
	mov.b32 	%r152, %f169;
	shl.b32 	%r153, %r152, 23;
	mov.b32 	%f174, %r153;
	ex2.approx.ftz.f32 	%f175, %f173;
	mul.f32 	%f176, %f175, %f174;
	add.s64 	%rd50, %rd47, %rd46;
	st.global.f32 	[%rd50], %f176;
	add.s32 	%r154, %r151, %r2;
	mul.wide.u32 	%rd51, %r154, 4;
	add.s64 	%rd52, %rd3, %rd51;
	ld.global.f32 	%f177, [%rd52];
	sub.f32 	%f178, %f177, %f23;
	fma.rn.f32 	%f179, %f178, 0f3BBB989D, 0f3F000000;
	cvt.sat.f32.f32 	%f180, %f179;
	fma.rm.f32 	%f181, %f180, %f144, %f143;
	add.f32 	%f182, %f181, 0fCB40007F;
	neg.f32 	%f183, %f182;
	fma.rn.f32 	%f184, %f178, 0f3FB8AA3B, %f183;
	fma.rn.f32 	%f185, %f178, 0f32A57060, %f184;
	mov.b32 	%r155, %f181;
	shl.b32 	%r156, %r155, 23;
	mov.b32 	%f186, %r156;
	ex2.approx.ftz.f32 	%f187, %f185;
	mul.f32 	%f188, %f187, %f186;
	add.s64 	%rd53, %rd50, %rd46;
	st.global.f32 	[%rd53], %f188;
	add.s32 	%r226, %r154, %r2;
	setp.lt.s32 	%p28, %r226, %r92;
	@%p28 bra 	$L__BB3_30;
$L__BB3_31:
	setp.ge.s32 	%p29, %r241, %r92;
	add.s64 	%rd12, %rd2, %rd23;
	mov.f32 	%f295, 0f00000000;
	@%p29 bra 	$L__BB3_37;
	add.s32 	%r157, %r241, %r2;
	max.u32 	%r158, %r92, %r157;
	setp.lt.u32 	%p30, %r157, %r92;
	selp.u32 	%r159, 1, 0, %p30;
	add.s32 	%r160, %r157, %r159;
	sub.s32 	%r161, %r158, %r160;
	div.u32 	%r162, %r161, %r2;
	add.s32 	%r50, %r162, %r159;
	and.b32  	%r163, %r50, 3;
	setp.eq.s32 	%p31, %r163, 3;
	mov.f32 	%f295, 0f00000000;
	mov.u32 	%r229, %r241;
	@%p31 bra 	$L__BB3_35;
	mul.wide.u32 	%rd56, %r241, 4;
	add.s64 	%rd57, %rd23, %rd56;
	add.s64 	%rd85, %rd2, %rd57;
	mul.wide.u32 	%rd14, %r2, 4;
	add.s32 	%r164, %r50, 1;
	and.b32  	%r165, %r164, 3;
	neg.s32 	%r227, %r165;
	mov.f32 	%f295, 0f00000000;
	mov.u32 	%r229, %r241;
$L__BB3_34:
	.pragma "nounroll";
	ld.global.f32 	%f193, [%rd85];
	add.f32 	%f295, %f295, %f193;
	add.s32 	%r229, %r229, %r2;
	add.s64 	%rd85, %rd85, %rd14;
	add.s32 	%r227, %r227, 1;
	setp.ne.s32 	%p32, %r227, 0;
	@%p32 bra 	$L__BB3_34;
$L__BB3_35:
	setp.lt.u32 	%p33, %r50, 3;
	@%p33 bra 	$L__BB3_37;
$L__BB3_36:
	mul.wide.u32 	%rd58, %r229, 4;
	add.s64 	%rd59, %rd12, %rd58;
	ld.global.f32 	%f194, [%rd59];
	add.f32 	%f195, %f295, %f194;
	add.s32 	%r166, %r229, %r2;
	mul.wide.u32 	%rd60, %r166, 4;
	add.s64 	%rd61, %rd12, %rd60;
	ld.global.f32 	%f196, [%rd61];
	add.f32 	%f197, %f195, %f196;
	add.s32 	%r167, %r166, %r2;
	mul.wide.u32 	%rd62, %r167, 4;
	add.s64 	%rd63, %rd12, %rd62;
	ld.global.f32 	%f198, [%rd63];
	add.f32 	%f199, %f197, %f198;
	add.s32 	%r168, %r167, %r2;
	mul.wide.u32 	%rd64, %r168, 4;
	add.s64 	%rd65, %rd12, %rd64;
	ld.global.f32 	%f200, [%rd65];
	add.f32 	%f295, %f199, %f200;
	add.s32 	%r229, %r168, %r2;
	setp.lt.s32 	%p34, %r229, %r92;
	@%p34 bra 	$L__BB3_36;
$L__BB3_37:
	shl.b32 	%r169, %r5, 2;
	mov.u32 	%r170, shared;
	add.s32 	%r59, %r170, %r169;
	setp.ne.s32 	%p35, %r4, 0;
	mov.b32 	%r171, %f295;
	shfl.sync.down.b32	%r172|%p36, %r171, 16, 31, -1;
	mov.b32 	%f201, %r172;
	add.f32 	%f202, %f295, %f201;
	mov.b32 	%r173, %f202;
	shfl.sync.down.b32	%r174|%p37, %r173, 8, 31, -1;
	mov.b32 	%f203, %r174;
	add.f32 	%f204, %f202, %f203;
	mov.b32 	%r175, %f204;
	shfl.sync.down.b32	%r176|%p38, %r175, 4, 31, -1;
	mov.b32 	%f205, %r176;
	add.f32 	%f206, %f204, %f205;
	mov.b32 	%r177, %f206;
	shfl.sync.down.b32	%r178|%p39, %r177, 2, 31, -1;
	mov.b32 	%f207, %r178;
	add.f32 	%f208, %f206, %f207;
	mov.b32 	%r179, %f208;
	shfl.sync.down.b32	%r180|%p40, %r179, 1, 31, -1;
	mov.b32 	%f209, %r180;
	add.f32 	%f31, %f208, %f209;
	@%p35 bra 	$L__BB3_39;
	shl.b32 	%r181, %r3, 2;
	add.s32 	%r182, %r59, %r181;
	st.shared.f32 	[%r182], %f31;
$L__BB3_39:
	setp.ne.s32 	%p41, %r241, 0;
	bar.sync 	0;
	@%p41 bra 	$L__BB3_55;
	ld.shared.f32 	%f304, [%r59];
	setp.lt.u32 	%p42, %r2, 64;
	@%p42 bra 	$L__BB3_54;
	add.s32 	%r60, %r5, -1;
	add.s32 	%r184, %r5, -2;
	and.b32  	%r61, %r60, 15;
	setp.lt.u32 	%p43, %r184, 15;
	mov.b32 	%r235, 1;
	@%p43 bra 	$L__BB3_45;
	and.b32  	%r186, %r60, -16;
	neg.s32 	%r233, %r186;
	add.s32 	%r189, %r169, %r170;
	add.s32 	%r231, %r189, 32;
	mov.b32 	%r232, 0;
$L__BB3_43:
	.pragma "nounroll";
	ld.shared.f32 	%f211, [%r231+-28];
	add.f32 	%f212, %f304, %f211;
	ld.shared.f32 	%f213, [%r231+-24];
	add.f32 	%f214, %f212, %f213;
	ld.shared.f32 	%f215, [%r231+-20];
	add.f32 	%f216, %f214, %f215;
	ld.shared.f32 	%f217, [%r231+-16];
	add.f32 	%f218, %f216, %f217;
	ld.shared.f32 	%f219, [%r231+-12];
	add.f32 	%f220, %f218, %f219;
	ld.shared.f32 	%f221, [%r231+-8];
	add.f32 	%f222, %f220, %f221;
	ld.shared.f32 	%f223, [%r231+-4];
	add.f32 	%f224, %f222, %f223;
	ld.shared.f32 	%f225, [%r231];
	add.f32 	%f226, %f224, %f225;
	ld.shared.f32 	%f227, [%r231+4];
	add.f32 	%f228, %f226, %f227;
	ld.shared.f32 	%f229, [%r231+8];
	add.f32 	%f230, %f228, %f229;
	ld.shared.f32 	%f231, [%r231+12];
	add.f32 	%f232, %f230, %f231;
	ld.shared.f32 	%f233, [%r231+16];
	add.f32 	%f234, %f232, %f233;
	ld.shared.f32 	%f235, [%r231+20];
	add.f32 	%f236, %f234, %f235;
	ld.shared.f32 	%f237, [%r231+24];
	add.f32 	%f238, %f236, %f237;
	ld.shared.f32 	%f239, [%r231+28];
	add.f32 	%f240, %f238, %f239;
	ld.shared.f32 	%f241, [%r231+32];
	add.f32 	%f304, %f240, %f241;
	add.s32 	%r233, %r233, 16;
	add.s32 	%r232, %r232, 16;
	add.s32 	%r231, %r231, 64;
	setp.ne.s32 	%p44, %r233, 0;
	@%p44 bra 	$L__BB3_43;
	add.s32 	%r235, %r232, 1;
$L__BB3_45:
	setp.eq.s32 	%p45, %r61, 0;
	@%p45 bra 	$L__BB3_54;
	and.b32  	%r72, %r60, 7;
	setp.lt.u32 	%p46, %r61, 8;
	@%p46 bra 	$L__BB3_48;
	shl.b32 	%r190, %r235, 2;
	add.s32 	%r191, %r59, %r190;
	ld.shared.f32 	%f243, [%r191];
	add.f32 	%f244, %f304, %f243;
	ld.shared.f32 	%f245, [%r191+4];
	add.f32 	%f246, %f244, %f245;
	ld.shared.f32 	%f247, [%r191+8];
	add.f32 	%f248, %f246, %f247;
	ld.shared.f32 	%f249, [%r191+12];
	add.f32 	%f250, %f248, %f249;
	ld.shared.f32 	%f251, [%r191+16];
	add.f32 	%f252, %f250, %f251;
	ld.shared.f32 	%f253, [%r191+20];
	add.f32 	%f254, %f252, %f253;
	ld.shared.f32 	%f255, [%r191+24];
	add.f32 	%f256, %f254, %f255;
	ld.shared.f32 	%f257, [%r191+28];
	add.f32 	%f304, %f256, %f257;
	add.s32 	%r235, %r235, 8;
$L__BB3_48:
	setp.eq.s32 	%p47, %r72, 0;
	@%p47 bra 	$L__BB3_54;
	and.b32  	%r75, %r60, 3;
	setp.lt.u32 	%p48, %r72, 4;
	@%p48 bra 	$L__BB3_51;
	shl.b32 	%r192, %r235, 2;
	add.s32 	%r193, %r59, %r192;
	ld.shared.f32 	%f259, [%r193];
	add.f32 	%f260, %f304, %f259;
	ld.shared.f32 	%f261, [%r193+4];
	add.f32 	%f262, %f260, %f261;
	ld.shared.f32 	%f263, [%r193+8];
	add.f32 	%f264, %f262, %f263;
	ld.shared.f32 	%f265, [%r193+12];
	add.f32 	%f304, %f264, %f265;
	add.s32 	%r235, %r235, 4;
$L__BB3_51:
	setp.eq.s32 	%p49, %r75, 0;
	@%p49 bra 	$L__BB3_54;
	shl.b32 	%r194, %r235, 2;
	add.s32 	%r196, %r194, %r169;
	add.s32 	%r238, %r170, %r196;
	neg.s32 	%r237, %r75;
$L__BB3_53:
	.pragma "nounroll";
	ld.shared.f32 	%f266, [%r238];
	add.f32 	%f304, %f304, %f266;
	add.s32 	%r238, %r238, 4;
	add.s32 	%r237, %r237, 1;
	setp.ne.s32 	%p50, %r237, 0;
	@%p50 bra 	$L__BB3_53;
$L__BB3_54:
	st.shared.f32 	[%r59], %f304;
$L__BB3_55:
	setp.ge.s32 	%p51, %r241, %r92;
	bar.sync 	0;
	ld.shared.f32 	%f46, [%r59];
	@%p51 bra 	$L__BB3_62;
	add.s32 	%r198, %r241, %r2;
	max.u32 	%r199, %r92, %r198;
	setp.lt.u32 	%p52, %r198, %r92;
	selp.u32 	%r200, 1, 0, %p52;
	add.s32 	%r201, %r198, %r200;
	sub.s32 	%r202, %r199, %r201;
	div.u32 	%r203, %r202, %r2;
	add.s32 	%r84, %r203, %r200;
	and.b32  	%r204, %r84, 3;
	setp.eq.s32 	%p53, %r204, 3;
	@%p53 bra 	$L__BB3_59;
	add.s32 	%r205, %r84, 1;
	and.b32  	%r206, %r205, 3;
	mul.wide.u32 	%rd67, %r241, 4;
	add.s64 	%rd68, %rd23, %rd67;
	add.s64 	%rd86, %rd2, %rd68;
	mul.wide.u32 	%rd18, %r2, 4;
	neg.s32 	%r239, %r206;
	mad.lo.s32 	%r241, %r2, %r206, %r241;
$L__BB3_58:
	.pragma "nounroll";
	ld.global.f32 	%f267, [%rd86];
	div.rn.f32 	%f268, %f267, %f46;
	st.global.f32 	[%rd86], %f268;
	add.s64 	%rd86, %rd86, %rd18;
	add.s32 	%r239, %r239, 1;
	setp.ne.s32 	%p54, %r239, 0;
	@%p54 bra 	$L__BB3_58;
$L__BB3_59:
	setp.lt.u32 	%p55, %r84, 3;
	@%p55 bra 	$L__BB3_62;
	shl.b32 	%r208, %r2, 2;
	cvt.u64.u32 	%rd75, %r208;
$L__BB3_61:
	mul.wide.u32 	%rd69, %r241, 4;
	add.s64 	%rd70, %rd12, %rd69;
	ld.global.f32 	%f269, [%rd70];
	div.rn.f32 	%f270, %f269, %f46;
	mul.wide.s32 	%rd71, %r241, 4;
	add.s64 	%rd72, %rd12, %rd71;
	st.global.f32 	[%rd72], %f270;
	add.s32 	%r207, %r241, %r2;
	mul.wide.u32 	%rd73, %r207, 4;
	add.s64 	%rd74, %rd12, %rd73;
	ld.global.f32 	%f271, [%rd74];
	div.rn.f32 	%f272, %f271, %f46;
	add.s64 	%rd76, %rd72, %rd75;
	st.global.f32 	[%rd76], %f272;
	add.s32 	%r209, %r207, %r2;
	mul.wide.u32 	%rd77, %r209, 4;
	add.s64 	%rd78, %rd12, %rd77;
	ld.global.f32 	%f273, [%rd78];
	div.rn.f32 	%f274, %f273, %f46;
	add.s64 	%rd79, %rd76, %rd75;
	st.global.f32 	[%rd79], %f274;
	add.s32 	%r210, %r209, %r2;
	mul.wide.u32 	%rd80, %r210, 4;
	add.s64 	%rd81, %rd12, %rd80;
	ld.global.f32 	%f275, [%rd81];
	div.rn.f32 	%f276, %f275, %f46;
	add.s64 	%rd82, %rd79, %rd75;
	st.global.f32 	[%rd82], %f276;
	add.s32 	%r241, %r210, %r2;
	setp.lt.s32 	%p56, %r241, %r92;
	@%p56 bra 	$L__BB3_61;
$L__BB3_62:
	ret;

}


// ===== COMPILED SASS (sm_100) =====

	.target	sm_100

	.elftype	@"ET_EXEC"


//--------------------- .note.nv.tkinfo           --------------------------
	.section	.note.nv.tkinfo,"",@"SHT_NOTE"
	.sectionflags	@"SHF_NOTE_NV_TKINFO"
	.tkinfo
        /*0018*/ 	.word	0x00000002
        /*0030*/ 	.string	""
        /*0030*/ 	.string	"ptxas"
        /*0030*/ 	.string	"Cuda compilation tools, release 13.0, V13.0.88"
        /*0030*/ 	.string	"Build cuda_13.0.r13.0/compiler.36424714_0"
        /*0030*/ 	.string	"-arch sm_100 -m 64 "



//--------------------- .note.nv.cuinfo           --------------------------
	.section	.note.nv.cuinfo,"",@"SHT_NOTE"
	.sectionflags	@"SHF_NOTE_NV_CUINFO"
        /*0018*/ 	.short	0x0002
        /*001a*/ 	.short	0x0064
        /*001c*/ 	.short	0x0082
	.zero		2


//--------------------- .nv.info                  --------------------------
	.section	.nv.info,"",@"SHT_CUDA_INFO"
	.align	4


	//----- nvinfo : EIATTR_REGCOUNT
	.align		4
        /*0000*/ 	.byte	0x04, 0x2f
        /*0002*/ 	.short	(.L_1 - .L_0)
	.align		4
.L_0:
        /*0004*/ 	.word	index@(_Z15softmax_kernel1PfPKfii)
        /*0008*/ 	.word	0x00000020


	//----- nvinfo : EIATTR_FRAME_SIZE
	.align		4
.L_1:
        /*000c*/ 	.byte	0x04, 0x11
        /*000e*/ 	.short	(.L_3 - .L_2)
	.align		4
.L_2:
        /*0010*/ 	.word	index@($__internal_3_$__cuda_sm3x_div_rn_noftz_f32_slowpath)
        /*0014*/ 	.word	0x00000000


	//----- nvinfo : EIATTR_FRAME_SIZE
	.align		4
.L_3:
        /*0018*/ 	.byte	0x04, 0x11
        /*001a*/ 	.short	(.L_5 - .L_4)
	.align		4
.L_4:
        /*001c*/ 	.word	index@(_Z15softmax_kernel1PfPKfii)
        /*0020*/ 	.word	0x00000000


	//----- nvinfo : EIATTR_REGCOUNT
	.align		4
.L_5:
        /*0024*/ 	.byte	0x04, 0x2f
        /*0026*/ 	.short	(.L_7 - .L_6)
	.align		4
.L_6:
        /*0028*/ 	.word	index@(_Z15softmax_kernel2PfPKfii)
        /*002c*/ 	.word	0x0000001e


	//----- nvinfo : EIATTR_FRAME_SIZE
	.align		4
.L_7:
        /*0030*/ 	.byte	0x04, 0x11
        /*0032*/ 	.short	(.L_9 - .L_8)
	.align		4
.L_8:
        /*0034*/ 	.word	index@($__internal_2_$__cuda_sm3x_div_rn_noftz_f32_slowpath)
        /*0038*/ 	.word	0x00000000


	//----- nvinfo : EIATTR_FRAME_SIZE
	.align		4
.L_9:
        /*003c*/ 	.byte	0x04, 0x11
        /*003e*/ 	.short	(.L_11 - .L_10)
	.align		4
.L_10:
        /*0040*/ 	.word	index@(_Z15softmax_kernel2PfPKfii)
        /*0044*/ 	.word	0x00000000


	//----- nvinfo : EIATTR_REGCOUNT
	.align		4
.L_11:
        /*0048*/ 	.byte	0x04, 0x2f
        /*004a*/ 	.short	(.L_13 - .L_12)
	.align		4
.L_12:
        /*004c*/ 	.word	index@(_Z15softmax_kernel3PfS_ii)
        /*0050*/ 	.word	0x00000016


	//----- nvinfo : EIATTR_FRAME_SIZE
	.align		4
.L_13:
        /*0054*/ 	.byte	0x04, 0x11
        /*0056*/ 	.short	(.L_15 - .L_14)
	.align		4
.L_14:
        /*0058*/ 	.word	index@($__internal_1_$__cuda_sm3x_div_rn_noftz_f32_slowpath)
        /*005c*/ 	.word	0x00000000


	//----- nvinfo : EIATTR_FRAME_SIZE
	.align		4
.L_15:
        /*0060*/ 	.byte	0x04, 0x11
        /*0062*/ 	.short	(.L_17 - .L_16)
	.align		4
.L_16:
        /*0064*/ 	.word	index@(_Z15softmax_kernel3PfS_ii)
        /*0068*/ 	.word	0x00000000


	//----- nvinfo : EIATTR_REGCOUNT
	.align		4
.L_17:
        /*006c*/ 	.byte	0x04, 0x2f
        /*006e*/ 	.short	(.L_19 - .L_18)
	.align		4
.L_18:
        /*0070*/ 	.word	index@(_Z15softmax_kernel4PfS_ii)
        /*0074*/ 	.word	0x0000001e


	//----- nvinfo : EIATTR_FRAME_SIZE
	.align		4
.L_19:
        /*0078*/ 	.byte	0x04, 0x11
        /*007a*/ 	.short	(.L_21 - .L_20)
	.align		4
.L_20:
        /*007c*/ 	.word	index@($__internal_0_$__cuda_sm3x_div_rn_noftz_f32_slowpath)
        /*0080*/ 	.word	0x00000000


	//----- nvinfo : EIATTR_FRAME_SIZE
	.align		4
.L_21:
        /*0084*/ 	.byte	0x04, 0x11
        /*0086*/ 	.short	(.L_23 - .L_22)
	.align		4
.L_22:
        /*0088*/ 	.word	index@(_Z15softmax_kernel4PfS_ii)
        /*008c*/ 	.word	0x00000000


	//----- nvinfo : EIATTR_MIN_STACK_SIZE
	.align		4
.L_23:
        /*0090*/ 	.byte	0x04, 0x12
        /*0092*/ 	.short	(.L_25 - .L_24)
	.align		4
.L_24:
        /*0094*/ 	.word	index@(_Z15softmax_kernel4PfS_ii)
        /*0098*/ 	.word	0x00000000


	//----- nvinfo : EIATTR_MIN_STACK_SIZE
	.align		4
.L_25:
        /*009c*/ 	.byte	0x04, 0x12
        /*009e*/ 	.short	(.L_27 - .L_26)
	.align		4
.L_26:
        /*00a0*/ 	.word	index@(_Z15softmax_kernel3PfS_ii)
        /*00a4*/ 	.word	0x00000000


	//----- nvinfo : EIATTR_MIN_STACK_SIZE
	.align		4
.L_27:
        /*00a8*/ 	.byte	0x04, 0x12
        /*00aa*/ 	.short	(.L_29 - .L_28)
	.align		4
.L_28:
        /*00ac*/ 	.word	index@(_Z15softmax_kernel2PfPKfii)
        /*00b0*/ 	.word	0x00000000


	//----- nvinfo : EIATTR_MIN_STACK_SIZE
	.align		4
.L_29:
        /*00b4*/ 	.byte	0x04, 0x12
        /*00b6*/ 	.short	(.L_31 - .L_30)
	.align		4
.L_30:
        /*00b8*/ 	.word	index@(_Z15softmax_kernel1PfPKfii)
        /*00bc*/ 	.word	0x00000000
.L_31:


//--------------------- .nv.compat                --------------------------
	.section	.nv.compat,"",@"SHT_CUDA_COMPAT_INFO"
	.align	4
        /*0000*/ 	.byte	0x02, 0x09, 0x00, 0x00, 0x02, 0x02, 0x01, 0x00, 0x02, 0x05, 0x05, 0x00, 0x03, 0x07, 0x01, 0x01
        /*0010*/ 	.byte	0x02, 0x03, 0x00, 0x00, 0x02, 0x06, 0x01, 0x00, 0x04, 0x0b, 0x08, 0x00, 0x01, 0x00, 0x00, 0x00
        /*0020*/ 	.byte	0x00, 0x00, 0x00, 0x00


//--------------------- .nv.info._Z15softmax_kernel4PfS_ii --------------------------
	.section	.nv.info._Z15softmax_kernel4PfS_ii,"",@"SHT_CUDA_INFO"
	.sectionflags	@""
	.align	4


	//----- nvinfo : EIATTR_CUDA_API_VERSION
	.align		4
        /*0000*/ 	.byte	0x04, 0x37
        /*0002*/ 	.short	(.L_33 - .L_32)
.L_32:
        /*0004*/ 	.word	0x00000082


	//----- nvinfo : EIATTR_KPARAM_INFO
	.align		4
.L_33:
        /*0008*/ 	.byte	0x04, 0x17
        /*000a*/ 	.short	(.L_35 - .L_34)
.L_34:
        /*000c*/ 	.word	0x00000000
        /*0010*/ 	.short	0x0003
        /*0012*/ 	.short	0x0014
        /*0014*/ 	.byte	0x00, 0xf0, 0x11, 0x00


	//----- nvinfo : EIATTR_KPARAM_INFO
	.align		4
.L_35:
        /*0018*/ 	.byte	0x04, 0x17
        /*001a*/ 	.short	(.L_37 - .L_36)
.L_36:
        /*001c*/ 	.word	0x00000000
        /*0020*/ 	.short	0x0002
        /*0022*/ 	.short	0x0010
        /*0024*/ 	.byte	0x00, 0xf0, 0x11, 0x00


	//----- nvinfo : EIATTR_KPARAM_INFO
	.align		4
.L_37:
        /*0028*/ 	.byte	0x04, 0x17
        /*002a*/ 	.short	(.L_39 - .L_38)
.L_38:
        /*002c*/ 	.word	0x00000000
        /*0030*/ 	.short	0x0001
        /*0032*/ 	.short	0x0008
        /*0034*/ 	.byte	0x00, 0xf5, 0x21, 0x00


	//----- nvinfo : EIATTR_KPARAM_INFO
	.align		4
.L_39:
        /*0038*/ 	.byte	0x04, 0x17
        /*003a*/ 	.short	(.L_41 - .L_40)
.L_40:
        /*003c*/ 	.word	0x00000000
        /*0040*/ 	.short	0x0000
        /*0042*/ 	.short	0x0000
        /*0044*/ 	.byte	0x00, 0xf5, 0x21, 0x00


	//----- nvinfo : EIATTR_SPARSE_MMA_MASK
	.align		4
.L_41:
        /*0048*/ 	.byte	0x03, 0x50
        /*004a*/ 	.short	0x0000


	//----- nvinfo : EIATTR_MAXREG_COUNT
	.align		4
        /*004c*/ 	.byte	0x03, 0x1b
        /*004e*/ 	.short	0x00ff


	//----- nvinfo : EIATTR_NUM_BARRIERS
	.align		4
        /*0050*/ 	.byte	0x02, 0x4c
        /*0052*/ 	.byte	0x01
	.zero		1


	//----- nvinfo : EIATTR_MERCURY_ISA_VERSION
	.align		4
        /*0054*/ 	.byte	0x03, 0x5f
        /*0056*/ 	.short	0x0101


	//----- nvinfo : EIATTR_UNUSED_LOAD_BYTE_OFFSET
	.align		4
        /*0058*/ 	.byte	0x04, 0x44
        /*005a*/ 	.short	(.L_43 - .L_42)


	//   ....[0]....
.L_42:
        /*005c*/ 	.word	0x00000790
        /*0060*/ 	.word	0x0000fff0


	//----- nvinfo : EIATTR_COOP_GROUP_MASK_REGIDS
	.align		4
.L_43:
        /*0064*/ 	.byte	0x04, 0x29
        /*0066*/ 	.short	(.L_45 - .L_44)


	//   ....[0]....
.L_44:
        /*0068*/ 	.word	0xffffffff


	//   ....[1]....
        /*006c*/ 	.word	0xffffffff


	//   ....[2]....
        /*0070*/ 	.word	0xffffffff


	//   ....[3]....
        /*0074*/ 	.word	0xffffffff


	//   ....[4]....
        /*0078*/ 	.word	0xffffffff


	//   ....[5]....
        /*007c*/ 	.word	0xffffffff


	//   ....[6]....
        /*0080*/ 	.word	0xffffffff


	//   ....[7]....
        /*0084*/ 	.word	0xffffffff


	//   ....[8]....
        /*0088*/ 	.word	0xffffffff


	//   ....[9]....
        /*008c*/ 	.word	0xffffffff


	//----- nvinfo : EIATTR_COOP_GROUP_INSTR_OFFSETS
	.align		4
.L_45:
        /*0090*/ 	.byte	0x04, 0x28
        /*0092*/ 	.short	(.L_47 - .L_46)


	//   ....[0]....
.L_46:
        /*0094*/ 	.word	0x00000540


	//   ....[1]....
        /*0098*/ 	.word	0x000005b0


	//   ....[2]....
        /*009c*/ 	.word	0x00000600


	//   ....[3]....
        /*00a0*/ 	.word	0x00000620


	//   ....[4]....
        /*00a4*/ 	.word	0x00000640


	//   ....[5]....
        /*00a8*/ 	.word	0x000018b0


	//   ....[6]....
        /*00ac*/ 	.word	0x000018e0


	//   ....[7]....
        /*00b0*/ 	.word	0x00001900


	//   ....[8]....
        /*00b4*/ 	.word	0x00001930


	//   ....[9]....
        /*00b8*/ 	.word	0x00001960


	//----- nvinfo : EIATTR_VRC_CTA_INIT_COUNT
	.align		4
.L_47:
        /*00bc*/ 	.byte	0x02, 0x4a
	.zero		1
	.zero		1


	//----- nvinfo : EIATTR_EXIT_INSTR_OFFSETS
	.align		4
        /*00c0*/ 	.byte	0x04, 0x1c
        /*00c2*/ 	.short	(.L_49 - .L_48)


	//   ....[0]....
.L_48:
        /*00c4*/ 	.word	0x00002050


	//   ....[1]....
        /*00c8*/ 	.word	0x00002400


	//   ....[2]....
        /*00cc*/ 	.word	0x00002920


	//----- nvinfo : EIATTR_CRS_STACK_SIZE
	.align		4
.L_49:
        /*00d0*/ 	.byte	0x04, 0x1e
        /*00d2*/ 	.short	(.L_51 - .L_50)
.L_50:
        /*00d4*/ 	.word	0x00000000


	//----- nvinfo : EIATTR_CBANK_PARAM_SIZE
	.align		4
.L_51:
        /*00d8*/ 	.byte	0x03, 0x19
        /*00da*/ 	.short	0x0018


	//----- nvinfo : EIATTR_PARAM_CBANK
	.align		4
        /*00dc*/ 	.byte	0x04, 0x0a
        /*00de*/ 	.short	(.L_53 - .L_52)
	.align		4
.L_52:
        /*00e0*/ 	.word	index@(.nv.constant0._Z15softmax_kernel4PfS_ii)
        /*00e4*/ 	.short	0x0380
        /*00e6*/ 	.short	0x0018


	//----- nvinfo : EIATTR_SW_WAR
	.align		4
.L_53:
        /*00e8*/ 	.byte	0x04, 0x36
        /*00ea*/ 	.short	(.L_55 - .L_54)
.L_54:
        /*00ec*/ 	.word	0x00000008
.L_55:


//--------------------- .nv.info._Z15softmax_kernel3PfS_ii --------------------------
	.section	.nv.info._Z15softmax_kernel3PfS_ii,"",@"SHT_CUDA_INFO"
	.sectionflags	@""
	.align	4


	//----- nvinfo : EIATTR_CUDA_API_VERSION
	.align		4
        /*0000*/ 	.byte	0x04, 0x37
        /*0002*/ 	.short	(.L_57 - .L_56)
.L_56:
        /*0004*/ 	.word	0x00000082


	//----- nvinfo : EIATTR_KPARAM_INFO
	.align		4
.L_57:
        /*0008*/ 	.byte	0x04, 0x17
        /*000a*/ 	.short	(.L_59 - .L_58)
.L_58:
        /*000c*/ 	.word	0x00000000
        /*0010*/ 	.short	0x0003
        /*0012*/ 	.short	0x0014
        /*0014*/ 	.byte	0x00, 0xf0, 0x11, 0x00


	//----- nvinfo : EIATTR_KPARAM_INFO
	.align		4
.L_59:
        /*0018*/ 	.byte	0x04, 0x17
        /*001a*/ 	.short	(.L_61 - .L_60)
.L_60:
        /*001c*/ 	.word	0x00000000
        /*0020*/ 	.short	0x0002
        /*0022*/ 	.short	0x0010
        /*0024*/ 	.byte	0x00, 0xf0, 0x11, 0x00


	//----- nvinfo : EIATTR_KPARAM_INFO
	.align		4
.L_61:
        /*0028*/ 	.byte	0x04, 0x17
        /*002a*/ 	.short	(.L_63 - .L_62)
.L_62:
        /*002c*/ 	.word	0x00000000
        /*0030*/ 	.short	0x0001
        /*0032*/ 	.short	0x0008
        /*0034*/ 	.byte	0x00, 0xf5, 0x21, 0x00


	//----- nvinfo : EIATTR_KPARAM_INFO
	.align		4
.L_63:
        /*0038*/ 	.byte	0x04, 0x17
        /*003a*/ 	.short	(.L_65 - .L_64)
.L_64:
        /*003c*/ 	.word	0x00000000
        /*0040*/ 	.short	0x0000
        /*0042*/ 	.short	0x0000
        /*0044*/ 	.byte	0x00, 0xf5, 0x21, 0x00


	//----- nvinfo : EIATTR_SPARSE_MMA_MASK
	.align		4
.L_65:
        /*0048*/ 	.byte	0x03, 0x50
        /*004a*/ 	.short	0x0000


	//----- nvinfo : EIATTR_MAXREG_COUNT
	.align		4
        /*004c*/ 	.byte	0x03, 0x1b
        /*004e*/ 	.short	0x00ff


	//----- nvinfo : EIATTR_MERCURY_ISA_VERSION
	.align		4
        /*0050*/ 	.byte	0x03, 0x5f
        /*0052*/ 	.short	0x0101


	//----- nvinfo : EIATTR_COOP_GROUP_MASK_REGIDS
	.align		4
        /*0054*/ 	.byte	0x04, 0x29
        /*0056*/ 	.short	(.L_67 - .L_66)


	//   ....[0]....
.L_66:
        /*0058*/ 	.word	0xffffffff


	//   ....[1]....
        /*005c*/ 	.word	0xffffffff


	//   ....[2]....
        /*0060*/ 	.word	0xffffffff


	//   ....[3]....
        /*0064*/ 	.word	0xffffffff


	//   ....[4]....
        /*0068*/ 	.word	0xffffffff


	//   ....[5]....
        /*006c*/ 	.word	0xffffffff


	//   ....[6]....
        /*0070*/ 	.word	0xffffffff


	//   ....[7]....
        /*0074*/ 	.word	0xffffffff


	//   ....[8]....
        /*0078*/ 	.word	0xffffffff


	//   ....[9]....
        /*007c*/ 	.word	0xffffffff


	//   ....[10]....
        /*0080*/ 	.word	0xffffffff


	//   ....[11]....
        /*0084*/ 	.word	0xffffffff


	//----- nvinfo : EIATTR_COOP_GROUP_INSTR_OFFSETS
	.align		4
.L_67:
        /*0088*/ 	.byte	0x04, 0x28
        /*008a*/ 	.short	(.L_69 - .L_68)


	//   ....[0]....
.L_68:
        /*008c*/ 	.word	0x00000160


	//   ....[1]....
        /*0090*/ 	.word	0x000001b0


	//   ....[2]....
        /*0094*/ 	.word	0x000001d0


	//   ....[3]....
        /*0098*/ 	.word	0x000001f0


	//   ....[4]....
        /*009c*/ 	.word	0x00000220


	//   ....[5]....
        /*00a0*/ 	.word	0x00000250


	//   ....[6]....
        /*00a4*/ 	.word	0x000004b0


	//   ....[7]....
        /*00a8*/ 	.word	0x000004e0


	//   ....[8]....
        /*00ac*/ 	.word	0x00000500


	//   ....[9]....
        /*00b0*/ 	.word	0x00000520


	//   ....[10]....
        /*00b4*/ 	.word	0x00000540


	//   ....[11]....
        /*00b8*/ 	.word	0x00000560


	//----- nvinfo : EIATTR_VRC_CTA_INIT_COUNT
	.align		4
.L_69:
        /*00bc*/ 	.byte	0x02, 0x4a
	.zero		1
	.zero		1


	//----- nvinfo : EIATTR_EXIT_INSTR_OFFSETS
	.align		4
        /*00c0*/ 	.byte	0x04, 0x1c
        /*00c2*/ 	.short	(.L_71 - .L_70)


	//   ....[0]....
.L_70:
        /*00c4*/ 	.word	0x00000570


	//   ....[1]....
        /*00c8*/ 	.word	0x000006d0


	//----- nvinfo : EIATTR_CRS_STACK_SIZE
	.align		4
.L_71:
        /*00cc*/ 	.byte	0x04, 0x1e
        /*00ce*/ 	.short	(.L_73 - .L_72)
.L_72:
        /*00d0*/ 	.word	0x00000000


	//----- nvinfo : EIATTR_CBANK_PARAM_SIZE
	.align		4
.L_73:
        /*00d4*/ 	.byte	0x03, 0x19
        /*00d6*/ 	.short	0x0018


	//----- nvinfo : EIATTR_PARAM_CBANK
	.align		4
        /*00d8*/ 	.byte	0x04, 0x0a
        /*00da*/ 	.short	(.L_75 - .L_74)
	.align		4
.L_74:
        /*00dc*/ 	.word	index@(.nv.constant0._Z15softmax_kernel3PfS_ii)
        /*00e0*/ 	.short	0x0380
        /*00e2*/ 	.short	0x0018


	//----- nvinfo : EIATTR_SW_WAR
	.align		4
.L_75:
        /*00e4*/ 	.byte	0x04, 0x36
        /*00e6*/ 	.short	(.L_77 - .L_76)
.L_76:
        /*00e8*/ 	.word	0x00000008
.L_77:


//--------------------- .nv.info._Z15softmax_kernel2PfPKfii --------------------------
	.section	.nv.info._Z15softmax_kernel2PfPKfii,"",@"SHT_CUDA_INFO"
	.sectionflags	@""
	.align	4


	//----- nvinfo : EIATTR_CUDA_API_VERSION
	.align		4
        /*0000*/ 	.byte	0x04, 0x37
        /*0002*/ 	.short	(.L_79 - .L_78)
.L_78:
        /*0004*/ 	.word	0x00000082


	//----- nvinfo : EIATTR_KPARAM_INFO
	.align		4
.L_79:
        /*0008*/ 	.byte	0x04, 0x17
        /*000a*/ 	.short	(.L_81 - .L_80)
.L_80:
        /*000c*/ 	.word	0x00000000
        /*0010*/ 	.short	0x0003
        /*0012*/ 	.short	0x0014
        /*0014*/ 	.byte	0x00, 0xf0, 0x11, 0x00


	//----- nvinfo : EIATTR_KPARAM_INFO
	.align		4
.L_81:
        /*0018*/ 	.byte	0x04, 0x17
        /*001a*/ 	.short	(.L_83 - .L_82)
.L_82:
        /*001c*/ 	.word	0x00000000
        /*0020*/ 	.short	0x0002
        /*0022*/ 	.short	0x0010
        /*0024*/ 	.byte	0x00, 0xf0, 0x11, 0x00


	//----- nvinfo : EIATTR_KPARAM_INFO
	.align		4
.L_83:
        /*0028*/ 	.byte	0x04, 0x17
        /*002a*/ 	.short	(.L_85 - .L_84)
.L_84:
        /*002c*/ 	.word	0x00000000
        /*0030*/ 	.short	0x0001
        /*0032*/ 	.short	0x0008
        /*0034*/ 	.byte	0x00, 0xf5, 0x21, 0x00


	//----- nvinfo : EIATTR_KPARAM_INFO
	.align		4
.L_85:
        /*0038*/ 	.byte	0x04, 0x17
        /*003a*/ 	.short	(.L_87 - .L_86)
.L_86:
        /*003c*/ 	.word	0x00000000
        /*0040*/ 	.short	0x0000
        /*0042*/ 	.short	0x0000
        /*0044*/ 	.byte	0x00, 0xf5, 0x21, 0x00


	//----- nvinfo : EIATTR_SPARSE_MMA_MASK
	.align		4
.L_87:
        /*0048*/ 	.byte	0x03, 0x50
        /*004a*/ 	.short	0x0000


	//----- nvinfo : EIATTR_MAXREG_COUNT
	.align		4
        /*004c*/ 	.byte	0x03, 0x1b
        /*004e*/ 	.short	0x00ff


	//----- nvinfo : EIATTR_NUM_BARRIERS
	.align		4
        /*0050*/ 	.byte	0x02, 0x4c
        /*0052*/ 	.byte	0x01
	.zero		1


	//----- nvinfo : EIATTR_MERCURY_ISA_VERSION
	.align		4
        /*0054*/ 	.byte	0x03, 0x5f
        /*0056*/ 	.short	0x0101


	//----- nvinfo : EIATTR_VRC_CTA_INIT_COUNT
	.align		4
        /*0058*/ 	.byte	0x02, 0x4a
	.zero		1
	.zero		1


	//----- nvinfo : EIATTR_EXIT_INSTR_OFFSETS
	.align		4
        /*005c*/ 	.byte	0x04, 0x1c
        /*005e*/ 	.short	(.L_89 - .L_88)


	//   ....[0]....
.L_88:
        /*0060*/ 	.word	0x00001520


	//   ....[1]....
        /*0064*/ 	.word	0x000018e0


	//   ....[2]....
        /*0068*/ 	.word	0x00001e00


	//----- nvinfo : EIATTR_CRS_STACK_SIZE
	.align		4
.L_89:
        /*006c*/ 	.byte	0x04, 0x1e
        /*006e*/ 	.short	(.L_91 - .L_90)
.L_90:
        /*0070*/ 	.word	0x00000000


	//----- nvinfo : EIATTR_CBANK_PARAM_SIZE
	.align		4
.L_91:
        /*0074*/ 	.byte	0x03, 0x19
        /*0076*/ 	.short	0x0018


	//----- nvinfo : EIATTR_PARAM_CBANK
	.align		4
        /*0078*/ 	.byte	0x04, 0x0a
        /*007a*/ 	.short	(.L_93 - .L_92)
	.align		4
.L_92:
        /*007c*/ 	.word	index@(.nv.constant0._Z15softmax_kernel2PfPKfii)
        /*0080*/ 	.short	0x0380
        /*0082*/ 	.short	0x0018


	//----- nvinfo : EIATTR_SW_WAR
	.align		4
.L_93:
        /*0084*/ 	.byte	0x04, 0x36
        /*0086*/ 	.short	(.L_95 - .L_94)
.L_94:
        /*0088*/ 	.word	0x00000008
.L_95:


//--------------------- .nv.info._Z15softmax_kernel1PfPKfii --------------------------
	.section	.nv.info._Z15softmax_kernel1PfPKfii,"",@"SHT_CUDA_INFO"
	.sectionflags	@""
	.align	4


	//----- nvinfo : EIATTR_CUDA_API_VERSION
	.align		4
        /*0000*/ 	.byte	0x04, 0x37
        /*0002*/ 	.short	(.L_97 - .L_96)
.L_96:
        /*0004*/ 	.word	0x00000082


	//----- nvinfo : EIATTR_KPARAM_INFO
	.align		4
.L_97:
        /*0008*/ 	.byte	0x04, 0x17
        /*000a*/ 	.short	(.L_99 - .L_98)
.L_98:
        /*000c*/ 	.word	0x00000000
        /*0010*/ 	.short	0x0003
        /*0012*/ 	.short	0x0014
        /*0014*/ 	.byte	0x00, 0xf0, 0x11, 0x00


	//----- nvinfo : EIATTR_KPARAM_INFO
	.align		4
.L_99:
        /*0018*/ 	.byte	0x04, 0x17
        /*001a*/ 	.short	(.L_101 - .L_100)
.L_100:
        /*001c*/ 	.word	0x00000000
        /*0020*/ 	.short	0x0002
        /*0022*/ 	.short	0x0010
        /*0024*/ 	.byte	0x00, 0xf0, 0x11, 0x00


	//----- nvinfo : EIATTR_KPARAM_INFO
	.align		4
.L_101:
        /*0028*/ 	.byte	0x04, 0x17
        /*002a*/ 	.short	(.L_103 - .L_102)
.L_102:
        /*002c*/ 	.word	0x00000000
        /*0030*/ 	.short	0x0001
        /*0032*/ 	.short	0x0008
        /*0034*/ 	.byte	0x00, 0xf5, 0x21, 0x00


	//----- nvinfo : EIATTR_KPARAM_INFO
	.align		4
.L_103:
        /*0038*/ 	.byte	0x04, 0x17
        /*003a*/ 	.short	(.L_105 - .L_104)
.L_104:
        /*003c*/ 	.word	0x00000000
        /*0040*/ 	.short	0x0000
        /*0042*/ 	.short	0x0000
        /*0044*/ 	.byte	0x00, 0xf5, 0x21, 0x00


	//----- nvinfo : EIATTR_SPARSE_MMA_MASK
	.align		4
.L_105:
        /*0048*/ 	.byte	0x03, 0x50
        /*004a*/ 	.short	0x0000


	//----- nvinfo : EIATTR_MAXREG_COUNT
	.align		4
        /*004c*/ 	.byte	0x03, 0x1b
        /*004e*/ 	.short	0x00ff


	//----- nvinfo : EIATTR_MERCURY_ISA_VERSION
	.align		4
        /*0050*/ 	.byte	0x03, 0x5f
        /*0052*/ 	.short	0x0101


	//----- nvinfo : EIATTR_VRC_CTA_INIT_COUNT
	.align		4
        /*0054*/ 	.byte	0x02, 0x4a
	.zero		1
	.zero		1


	//----- nvinfo : EIATTR_EXIT_INSTR_OFFSETS
	.align		4
        /*0058*/ 	.byte	0x04, 0x1c
        /*005a*/ 	.short	(.L_107 - .L_106)


	//   ....[0]....
.L_106:
        /*005c*/ 	.word	0x00000070


	//   ....[1]....
        /*0060*/ 	.word	0x00001890


	//   ....[2]....
        /*0064*/ 	.word	0x00002930


	//   ....[3]....
        /*0068*/ 	.word	0x00003170


	//   ....[4]....
        /*006c*/ 	.word	0x000035f0


	//   ....[5]....
        /*0070*/ 	.word	0x000037c0


	//----- nvinfo : EIATTR_CRS_STACK_SIZE
	.align		4
.L_107:
        /*0074*/ 	.byte	0x04, 0x1e
        /*0076*/ 	.short	(.L_109 - .L_108)
.L_108:
        /*0078*/ 	.word	0x00000000


	//----- nvinfo : EIATTR_CBANK_PARAM_SIZE
	.align		4
.L_109:
        /*007c*/ 	.byte	0x03, 0x19
        /*007e*/ 	.short	0x0018


	//----- nvinfo : EIATTR_PARAM_CBANK
	.align		4
        /*0080*/ 	.byte	0x04, 0x0a
        /*0082*/ 	.short	(.L_111 - .L_110)
	.align		4
.L_110:
        /*0084*/ 	.word	index@(.nv.constant0._Z15softmax_kernel1PfPKfii)
        /*0088*/ 	.short	0x0380
        /*008a*/ 	.short	0x0018


	//----- nvinfo : EIATTR_SW_WAR
	.align		4
.L_111:
        /*008c*/ 	.byte	0x04, 0x36
        /*008e*/ 	.short	(.L_113 - .L_112)
.L_112:
        /*0090*/ 	.word	0x00000008
.L_113:


//--------------------- .nv.callgraph             --------------------------
	.section	.nv.callgraph,"",@"SHT_CUDA_CALLGRAPH"
	.align	4
	.sectionentsize	8
	.align		4
        /*0000*/ 	.word	0x00000000
	.align		4
        /*0004*/ 	.word	0xffffffff
	.align		4
        /*0008*/ 	.word	0x00000000
	.align		4
        /*000c*/ 	.word	0xfffffffe
	.align		4
        /*0010*/ 	.word	0x00000000
	.align		4
        /*0014*/ 	.word	0xfffffffd
	.align		4
        /*0018*/ 	.word	0x00000000
	.align		4
        /*001c*/ 	.word	0xfffffffc


//--------------------- .text._Z15softmax_kernel4PfS_ii --------------------------
	.section	.text._Z15softmax_kernel4PfS_ii,"ax",@progbits
	.align	128
        .global         _Z15softmax_kernel4PfS_ii
        .type           _Z15softmax_kernel4PfS_ii,@function
        .size           _Z15softmax_kernel4PfS_ii,(.L_x_218 - _Z15softmax_kernel4PfS_ii)
        .other          _Z15softmax_kernel4PfS_ii,@"STO_CUDA_ENTRY STV_DEFAULT"
_Z15softmax_kernel4PfS_ii:
.text._Z15softmax_kernel4PfS_ii:
[----:B------:R-:W-:Y:S01]  /*0000*/  LDC R1, c[0x0][0x37c] ;  /* 0x0000df00ff017b82 */ /* 0x000fe20000000800 */
[----:B------:R-:W0:Y:S07]  /*0010*/  S2R R17, SR_TID.X ;  /* 0x0000000000117919 */ /* 0x000e2e0000002100 */
[----:B------:R-:W0:Y:S01]  /*0020*/  LDC R16, c[0x0][0x394] ;  /* 0x0000e500ff107b82 */ /* 0x000e220000000800 */
[----:B------:R-:W1:Y:S01]  /*0030*/  LDCU.64 UR10, c[0x0][0x388] ;  /* 0x00007100ff0a77ac */ /* 0x000e620008000a00 */
[----:B------:R-:W-:Y:S01]  /*0040*/  BSSY.RECONVERGENT B0, `(.L_x_0) ;  /* 0x000004f000007945 */ /* 0x000fe20003800200 */
[----:B------:R-:W-:Y:S01]  /*0050*/  IMAD.MOV.U32 R0, RZ, RZ, -0x800000 ;  /* 0xff800000ff007424 */ /* 0x000fe200078e00ff */
[----:B------:R-:W2:Y:S04]  /*0060*/  LDCU.64 UR8, c[0x0][0x358] ;  /* 0x00006b00ff0877ac */ /* 0x000ea80008000a00 */
[----:B------:R-:W3:Y:S08]  /*0070*/  S2UR UR4, SR_CTAID.X ;  /* 0x00000000000479c3 */ /* 0x000ef00000002500 */
[----:B------:R-:W4:Y:S01]  /*0080*/  LDC R2, c[0x0][0x360] ;  /* 0x0000d800ff027b82 */ /* 0x000f220000000800 */
[----:B0-----:R-:W-:Y:S01]  /*0090*/  ISETP.GE.AND P0, PT, R17, R16, PT ;  /* 0x000000101100720c */ /* 0x001fe20003f06270 */
[----:B---3--:R-:W-:Y:S01]  /*00a0*/  IMAD R22, R16, UR4, RZ ;  /* 0x0000000410167c24 */ /* 0x008fe2000f8e02ff */
[----:B------:R-:W-:-:S02]  /*00b0*/  SHF.R.U32.HI R3, RZ, 0x5, R17 ;  /* 0x00000005ff037819 */ /* 0x000fc40000011611 */
[----:B------:R-:W-:Y:S01]  /*00c0*/  LOP3.LUT R12, R17, 0x1f, RZ, 0xc0, !PT ;  /* 0x0000001f110c7812 */ /* 0x000fe200078ec0ff */
[----:B------:R-:W-:-:S03]  /*00d0*/  IMAD.WIDE R18, R22, 0x4, RZ ;  /* 0x0000000416127825 */ /* 0x000fc600078e02ff */
[----:B-1----:R-:W-:-:S04]  /*00e0*/  IADD3 R20, P1, PT, R18, UR10, RZ ;  /* 0x0000000a12147c10 */ /* 0x002fc8000ff3e0ff */
[----:B------:R-:W-:Y:S01]  /*00f0*/  IADD3.X R21, PT, PT, R19, UR11, RZ, P1, !PT ;  /* 0x0000000b13157c10 */ /* 0x000fe20008ffe4ff */
[----:B--2---:R-:W-:Y:S08]  /*0100*/  @P0 BRA `(.L_x_1) ;  /* 0x0000000400080947 */ /* 0x004ff00003800000 */
[----:B----4-:R-:W0:Y:S01]  /*0110*/  I2F.U32.RP R8, R2 ;  /* 0x0000000200087306 */ /* 0x010e220000209000 */
[----:B------:R-:W-:Y:S01]  /*0120*/  IMAD.IADD R7, R17, 0x1, R2 ;  /* 0x0000000111077824 */ /* 0x000fe200078e0202 */
[----:B------:R-:W-:Y:S01]  /*0130*/  ISETP.NE.U32.AND P2, PT, R2, RZ, PT ;  /* 0x000000ff0200720c */ /* 0x000fe20003f45070 */
[----:B------:R-:W-:Y:S01]  /*0140*/  BSSY.RECONVERGENT B1, `(.L_x_2) ;  /* 0x000002d000017945 */ /* 0x000fe20003800200 */
[----:B------:R-:W-:Y:S02]  /*0150*/  MOV R13, R17 ;  /* 0x00000011000d7202 */ /* 0x000fe40000000f00 */
[CC--:B------:R-:W-:Y:S02]  /*0160*/  ISETP.GE.U32.AND P0, PT, R7.reuse, R16.reuse, PT ;  /* 0x000000100700720c */ /* 0x0c0fe40003f06070 */
[----:B------:R-:W-:Y:S02]  /*0170*/  VIMNMX.U32 R0, PT, PT, R7, R16, !PT ;  /* 0x0000001007007248 */ /* 0x000fe40007fe0000 */
[----:B------:R-:W-:-:S04]  /*0180*/  SEL R6, RZ, 0x1, P0 ;  /* 0x00000001ff067807 */ /* 0x000fc80000000000 */
[----:B------:R-:W-:Y:S01]  /*0190*/  IADD3 R7, PT, PT, R0, -R7, -R6 ;  /* 0x8000000700077210 */ /* 0x000fe20007ffe806 */
[----:B0-----:R-:W0:Y:S02]  /*01a0*/  MUFU.RCP R8, R8 ;  /* 0x0000000800087308 */ /* 0x001e240000001000 */
[----:B0-----:R-:W-:-:S06]  /*01b0*/  VIADD R4, R8, 0xffffffe ;  /* 0x0ffffffe08047836 */ /* 0x001fcc0000000000 */
[----:B------:R0:W1:Y:S02]  /*01c0*/  F2I.FTZ.U32.TRUNC.NTZ R5, R4 ;  /* 0x0000000400057305 */ /* 0x000064000021f000 */
[----:B0-----:R-:W-:Y:S01]  /*01d0*/  IMAD.MOV.U32 R4, RZ, RZ, RZ ;  /* 0x000000ffff047224 */ /* 0x001fe200078e00ff */
[----:B-1----:R-:W-:-:S05]  /*01e0*/  IADD3 R9, PT, PT, RZ, -R5, RZ ;  /* 0x80000005ff097210 */ /* 0x002fca0007ffe0ff */
[----:B------:R-:W-:-:S04]  /*01f0*/  IMAD R9, R9, R2, RZ ;  /* 0x0000000209097224 */ /* 0x000fc800078e02ff */
[----:B------:R-:W-:-:S06]  /*0200*/  IMAD.HI.U32 R8, R5, R9, R4 ;  /* 0x0000000905087227 */ /* 0x000fcc00078e0004 */
[----:B------:R-:W-:-:S05]  /*0210*/  IMAD.HI.U32 R5, R8, R7, RZ ;  /* 0x0000000708057227 */ /* 0x000fca00078e00ff */
[----:B------:R-:W-:-:S05]  /*0220*/  IADD3 R0, PT, PT, -R5, RZ, RZ ;  /* 0x000000ff05007210 */ /* 0x000fca0007ffe1ff */
[----:B------:R-:W-:-:S05]  /*0230*/  IMAD R7, R2, R0, R7 ;  /* 0x0000000002077224 */ /* 0x000fca00078e0207 */
[----:B------:R-:W-:-:S13]  /*0240*/  ISETP.GE.U32.AND P0, PT, R7, R2, PT ;  /* 0x000000020700720c */ /* 0x000fda0003f06070 */
[----:B------:R-:W-:Y:S02]  /*0250*/  @P0 IMAD.IADD R7, R7, 0x1, -R2 ;  /* 0x0000000107070824 */ /* 0x000fe400078e0a02 */
[----:B------:R-:W-:-:S03]  /*0260*/  @P0 VIADD R5, R5, 0x1 ;  /* 0x0000000105050836 */ /* 0x000fc60000000000 */
[----:B------:R-:W-:-:S13]  /*0270*/  ISETP.GE.U32.AND P1, PT, R7, R2, PT ;  /* 0x000000020700720c */ /* 0x000fda0003f26070 */
[----:B------:R-:W-:Y:S02]  /*0280*/  @P1 IADD3 R5, PT, PT, R5, 0x1, RZ ;  /* 0x0000000105051810 */ /* 0x000fe40007ffe0ff */
[----:B------:R-:W-:-:S05]  /*0290*/  @!P2 LOP3.LUT R5, RZ, R2, RZ, 0x33, !PT ;  /* 0x00000002ff05a212 */ /* 0x000fca00078e33ff */
[----:B------:R-:W-:-:S05]  /*02a0*/  IMAD.IADD R6, R6, 0x1, R5 ;  /* 0x0000000106067824 */ /* 0x000fca00078e0205 */
[C---:B------:R-:W-:Y:S02]  /*02b0*/  LOP3.LUT R0, R6.reuse, 0x3, RZ, 0xc0, !PT ;  /* 0x0000000306007812 */ /* 0x040fe400078ec0ff */
[----:B------:R-:W-:Y:S02]  /*02c0*/  ISETP.GE.U32.AND P1, PT, R6, 0x3, PT ;  /* 0x000000030600780c */ /* 0x000fe40003f26070 */
[----:B------:R-:W-:Y:S01]  /*02d0*/  ISETP.NE.AND P0, PT, R0, 0x3, PT ;  /* 0x000000030000780c */ /* 0x000fe20003f05270 */
[----:B------:R-:W-:-:S12]  /*02e0*/  IMAD.MOV.U32 R0, RZ, RZ, -0x800000 ;  /* 0xff800000ff007424 */ /* 0x000fd800078e00ff */
[----:B------:R-:W-:Y:S05]  /*02f0*/  @!P0 BRA `(.L_x_3) ;  /* 0x0000000000448947 */ /* 0x000fea0003800000 */
[----:B------:R-:W-:Y:S01]  /*0300*/  IMAD.WIDE.U32 R4, R17, 0x4, R18 ;  /* 0x0000000411047825 */ /* 0x000fe200078e0012 */
[----:B------:R-:W-:-:S03]  /*0310*/  MOV R13, R17 ;  /* 0x00000011000d7202 */ /* 0x000fc60000000f00 */
[----:B------:R-:W-:Y:S01]  /*0320*/  VIADD R0, R6, 0x1 ;  /* 0x0000000106007836 */ /* 0x000fe20000000000 */
[----:B------:R-:W-:-:S04]  /*0330*/  IADD3 R6, P0, PT, R4, UR10, RZ ;  /* 0x0000000a04067c10 */ /* 0x000fc8000ff1e0ff */
[----:B------:R-:W-:Y:S01]  /*0340*/  LOP3.LUT R4, R0, 0x3, RZ, 0xc0, !PT ;  /* 0x0000000300047812 */ /* 0x000fe200078ec0ff */
[----:B------:R-:W-:Y:S01]  /*0350*/  IMAD.MOV.U32 R0, RZ, RZ, -0x800000 ;  /* 0xff800000ff007424 */ /* 0x000fe200078e00ff */
[----:B------:R-:W-:-:S03]  /*0360*/  IADD3.X R5, PT, PT, R5, UR11, RZ, P0, !PT ;  /* 0x0000000b05057c10 */ /* 0x000fc600087fe4ff */
[----:B------:R-:W-:-:S07]  /*0370*/  IMAD.MOV R8, RZ, RZ, -R4 ;  /* 0x000000ffff087224 */ /* 0x000fce00078e0a04 */
.L_x_4:
[----:B------:R-:W-:-:S05]  /*0380*/  IMAD.MOV.U32 R7, RZ, RZ, R5 ;  /* 0x000000ffff077224 */ /* 0x000fca00078e0005 */
[----:B------:R0:W2:Y:S01]  /*0390*/  LDG.E R9, desc[UR8][R6.64] ;  /* 0x0000000806097981 */ /* 0x0000a2000c1e1900 */
[----:B------:R-:W-:Y:S01]  /*03a0*/  IADD3 R8, PT, PT, R8, 0x1, RZ ;  /* 0x0000000108087810 */ /* 0x000fe20007ffe0ff */
[----:B------:R-:W-:-:S03]  /*03b0*/  IMAD.WIDE.U32 R4, R2, 0x4, R6 ;  /* 0x0000000402047825 */ /* 0x000fc600078e0006 */
[----:B------:R-:W-:Y:S01]  /*03c0*/  ISETP.NE.AND P0, PT, R8, RZ, PT ;  /* 0x000000ff0800720c */ /* 0x000fe20003f05270 */
[----:B------:R-:W-:Y:S02]  /*03d0*/  IMAD.IADD R13, R2, 0x1, R13 ;  /* 0x00000001020d7824 */ /* 0x000fe400078e020d */
[----:B0-----:R-:W-:Y:S01]  /*03e0*/  IMAD.MOV.U32 R6, RZ, RZ, R4 ;  /* 0x000000ffff067224 */ /* 0x001fe200078e0004 */
[----:B--2---:R-:W-:-:S09]  /*03f0*/  FMNMX R0, R9, R0, !PT ;  /* 0x0000000009007209 */ /* 0x004fd20007800000 */
[----:B------:R-:W-:Y:S05]  /*0400*/  @P0 BRA `(.L_x_4) ;  /* 0xfffffffc00dc0947 */ /* 0x000fea000383ffff */
.L_x_3:
[----:B------:R-:W-:Y:S05]  /*0410*/  BSYNC.RECONVERGENT B1 ;  /* 0x0000000000017941 */ /* 0x000fea0003800200 */
.L_x_2:
[----:B------:R-:W-:Y:S05]  /*0420*/  @!P1 BRA `(.L_x_1) ;  /* 0x0000000000409947 */ /* 0x000fea0003800000 */
.L_x_5:
[----:B------:R-:W-:Y:S01]  /*0430*/  IADD3 R5, PT, PT, R2, R13, RZ ;  /* 0x0000000d02057210 */ /* 0x000fe20007ffe0ff */
[----:B------:R-:W-:-:S04]  /*0440*/  IMAD.WIDE.U32 R10, R13, 0x4, R20 ;  /* 0x000000040d0a7825 */ /* 0x000fc800078e0014 */
[C---:B------:R-:W-:Y:S02]  /*0450*/  IMAD.IADD R9, R5.reuse, 0x1, R2 ;  /* 0x0000000105097824 */ /* 0x040fe400078e0202 */
[----:B------:R-:W-:Y:S01]  /*0460*/  IMAD.WIDE.U32 R4, R5, 0x4, R20 ;  /* 0x0000000405047825 */ /* 0x000fe200078e0014 */
[----:B------:R-:W2:Y:S03]  /*0470*/  LDG.E R11, desc[UR8][R10.64] ;  /* 0x000000080a0b7981 */ /* 0x000ea6000c1e1900 */
[C---:B------:R-:W-:Y:S02]  /*0480*/  IMAD.IADD R13, R9.reuse, 0x1, R2 ;  /* 0x00000001090d7824 */ /* 0x040fe400078e0202 */
[--C-:B------:R-:W-:Y:S01]  /*0490*/  IMAD.WIDE.U32 R8, R9, 0x4, R20.reuse ;  /* 0x0000000409087825 */ /* 0x100fe200078e0014 */
[----:B------:R-:W2:Y:S03]  /*04a0*/  LDG.E R4, desc[UR8][R4.64] ;  /* 0x0000000804047981 */ /* 0x000ea6000c1e1900 */
[----:B------:R-:W-:-:S02]  /*04b0*/  IMAD.WIDE.U32 R6, R13, 0x4, R20 ;  /* 0x000000040d067825 */ /* 0x000fc400078e0014 */
[----:B------:R-:W3:Y:S04]  /*04c0*/  LDG.E R9, desc[UR8][R8.64] ;  /* 0x0000000808097981 */ /* 0x000ee8000c1e1900 */
[----:B------:R-:W3:Y:S01]  /*04d0*/  LDG.E R6, desc[UR8][R6.64] ;  /* 0x0000000806067981 */ /* 0x000ee2000c1e1900 */
[----:B------:R-:W-:-:S04]  /*04e0*/  IADD3 R13, PT, PT, R13, R2, RZ ;  /* 0x000000020d0d7210 */ /* 0x000fc80007ffe0ff */
[----:B------:R-:W-:Y:S02]  /*04f0*/  ISETP.GE.AND P0, PT, R13, R16, PT ;  /* 0x000000100d00720c */ /* 0x000fe40003f06270 */
[----:B--2---:R-:W-:-:S04]  /*0500*/  FMNMX3 R0, R0, R11, R4, !PT ;  /* 0x0000000b00007276 */ /* 0x004fc80007800004 */
[----:B---3--:R-:W-:-:S07]  /*0510*/  FMNMX3 R0, R0, R9, R6, !PT ;  /* 0x0000000900007276 */ /* 0x008fce0007800006 */
[----:B------:R-:W-:Y:S05]  /*0520*/  @!P0 BRA `(.L_x_5) ;  /* 0xfffffffc00c08947 */ /* 0x000fea000383ffff */
.L_x_1:
[----:B------:R-:W-:Y:S05]  /*0530*/  BSYNC.RECONVERGENT B0 ;  /* 0x0000000000007941 */ /* 0x000fea0003800200 */
.L_x_0:
[----:B------:R-:W0:Y:S01]  /*0540*/  SHFL.DOWN PT, R5, R0, 0x10, 0x1f ;  /* 0x0a001f0000057f89 */ /* 0x000e2200000e0000 */
[----:B------:R-:W-:Y:S01]  /*0550*/  ISETP.NE.AND P0, PT, R12, RZ, PT ;  /* 0x000000ff0c00720c */ /* 0x000fe20003f05270 */
[----:B------:R-:W-:Y:S01]  /*0560*/  BSSY.RECONVERGENT B0, `(.L_x_6) ;  /* 0x0000061000007945 */ /* 0x000fe20003800200 */
[----:B------:R-:W-:-:S11]  /*0570*/  ISETP.NE.AND P1, PT, R17, RZ, PT ;  /* 0x000000ff1100720c */ /* 0x000fd60003f25270 */
[----:B------:R-:W1:Y:S01]  /*0580*/  @!P0 S2R R11, SR_CgaCtaId ;  /* 0x00000000000b8919 */ /* 0x000e620000008800 */
[----:B0-----:R-:W-:Y:S02]  /*0590*/  FMNMX R5, R5, R0, !PT ;  /* 0x0000000005057209 */ /* 0x001fe40007800000 */
[----:B------:R-:W-:-:S03]  /*05a0*/  @!P0 MOV R0, 0x400 ;  /* 0x0000040000008802 */ /* 0x000fc60000000f00 */
[----:B------:R-:W0:Y:S01]  /*05b0*/  SHFL.DOWN PT, R4, R5, 0x8, 0x1f ;  /* 0x09001f0005047f89 */ /* 0x000e2200000e0000 */
[----:B-1----:R-:W-:Y:S02]  /*05c0*/  @!P0 LEA R0, R11, R0, 0x18 ;  /* 0x000000000b008211 */ /* 0x002fe400078ec0ff */
[----:B0-----:R-:W-:-:S03]  /*05d0*/  FMNMX R4, R5, R4, !PT ;  /* 0x0000000405047209 */ /* 0x001fc60007800000 */
[----:B------:R-:W-:Y:S01]  /*05e0*/  @!P0 IMAD R5, R3, 0x4, R0 ;  /* 0x0000000403058824 */ /* 0x000fe200078e0200 */
[----:B----4-:R-:W-:Y:S01]  /*05f0*/  SHF.R.U32.HI R0, RZ, 0x5, R2 ;  /* 0x00000005ff007819 */ /* 0x010fe20000011602 */
[----:B------:R-:W0:Y:S02]  /*0600*/  SHFL.DOWN PT, R7, R4, 0x4, 0x1f ;  /* 0x08801f0004077f89 */ /* 0x000e2400000e0000 */
[----:B0-----:R-:W-:-:S05]  /*0610*/  FMNMX R7, R4, R7, !PT ;  /* 0x0000000704077209 */ /* 0x001fca0007800000 */
[----:B------:R-:W0:Y:S02]  /*0620*/  SHFL.DOWN PT, R6, R7, 0x2, 0x1f ;  /* 0x08401f0007067f89 */ /* 0x000e2400000e0000 */
[----:B0-----:R-:W-:-:S05]  /*0630*/  FMNMX R6, R7, R6, !PT ;  /* 0x0000000607067209 */ /* 0x001fca0007800000 */
[----:B------:R-:W0:Y:S02]  /*0640*/  SHFL.DOWN PT, R9, R6, 0x1, 0x1f ;  /* 0x08201f0006097f89 */ /* 0x000e2400000e0000 */
[----:B0-----:R-:W-:-:S05]  /*0650*/  FMNMX R8, R6, R9, !PT ;  /* 0x0000000906087209 */ /* 0x001fca0007800000 */
[----:B------:R0:W-:Y:S01]  /*0660*/  @!P0 STS [R5], R8 ;  /* 0x0000000805008388 */ /* 0x0001e20000000800 */
[----:B------:R-:W-:Y:S06]  /*0670*/  BAR.SYNC.DEFER_BLOCKING 0x0 ;  /* 0x0000000000007b1d */ /* 0x000fec0000010000 */
[----:B------:R-:W-:Y:S05]  /*0680*/  @P1 BRA `(.L_x_7) ;  /* 0x0000000400381947 */ /* 0x000fea0003800000 */
[----:B------:R-:W1:Y:S01]  /*0690*/  S2UR UR5, SR_CgaCtaId ;  /* 0x00000000000579c3 */ /* 0x000e620000008800 */
[----:B------:R-:W-:Y:S01]  /*06a0*/  ISETP.GE.U32.AND P1, PT, R2, 0x40, PT ;  /* 0x000000400200780c */ /* 0x000fe20003f26070 */
[----:B------:R-:W-:Y:S02]  /*06b0*/  UMOV UR4, 0x400 ;  /* 0x0000040000047882 */ /* 0x000fe40000000000 */
[----:B-1----:R-:W-:-:S09]  /*06c0*/  ULEA UR5, UR5, UR4, 0x18 ;  /* 0x0000000405057291 */ /* 0x002fd2000f8ec0ff */
[----:B------:R-:W1:Y:S01]  /*06d0*/  LDS R26, [UR5] ;  /* 0x00000005ff1a7984 */ /* 0x000e620008000800 */
[----:B------:R-:W-:Y:S05]  /*06e0*/  @!P1 BRA `(.L_x_8) ;  /* 0x00000004001c9947 */ /* 0x000fea0003800000 */
[C---:B------:R-:W-:Y:S01]  /*06f0*/  VIADD R4, R0.reuse, 0xfffffffe ;  /* 0xfffffffe00047836 */ /* 0x040fe20000000000 */
[----:B------:R-:W-:Y:S01]  /*0700*/  IADD3 R24, PT, PT, R0, -0x1, RZ ;  /* 0xffffffff00187810 */ /* 0x000fe20007ffe0ff */
[----:B------:R-:W-:-:S03]  /*0710*/  UMOV UR4, 0x1 ;  /* 0x0000000100047882 */ /* 0x000fc60000000000 */
[----:B------:R-:W-:Y:S02]  /*0720*/  ISETP.GE.U32.AND P1, PT, R4, 0xf, PT ;  /* 0x0000000f0400780c */ /* 0x000fe40003f26070 */
[----:B------:R-:W-:-:S11]  /*0730*/  LOP3.LUT R25, R24, 0xf, RZ, 0xc0, !PT ;  /* 0x0000000f18197812 */ /* 0x000fd600078ec0ff */
[----:B------:R-:W-:Y:S05]  /*0740*/  @!P1 BRA `(.L_x_9) ;  /* 0x00000000005c9947 */ /* 0x000fea0003800000 */
[----:B------:R-:W-:Y:S01]  /*0750*/  LOP3.LUT R23, R24, 0xfffffff0, RZ, 0xc0, !PT ;  /* 0xfffffff018177812 */ /* 0x000fe200078ec0ff */
[----:B------:R-:W-:Y:S01]  /*0760*/  UIADD3 UR6, UPT, UPT, UR5, 0x20, URZ ;  /* 0x0000002005067890 */ /* 0x000fe2000fffe0ff */
[----:B------:R-:W-:-:S03]  /*0770*/  UMOV UR4, URZ ;  /* 0x000000ff00047c82 */ /* 0x000fc60008000000 */
[----:B------:R-:W-:-:S08]  /*0780*/  IMAD.MOV R23, RZ, RZ, -R23 ;  /* 0x000000ffff177224 */ /* 0x000fd000078e0a17 */
.L_x_10:
[----:B------:R-:W1:Y:S01]  /*0790*/  LDS.128 R12, [UR6+-0x20] ;  /* 0xffffe006ff0c7984 */ /* 0x000e620008000c00 */
[----:B------:R-:W-:Y:S01]  /*07a0*/  VIADD R23, R23, 0x10 ;  /* 0x0000001017177836 */ /* 0x000fe20000000000 */
[----:B------:R-:W-:Y:S02]  /*07b0*/  UIADD3 UR4, UPT, UPT, UR4, 0x10, URZ ;  /* 0x0000001004047890 */ /* 0x000fe4000fffe0ff */
[----:B0-----:R-:W0:Y:S02]  /*07c0*/  LDS.128 R4, [UR6+-0x10] ;  /* 0xfffff006ff047984 */ /* 0x001e240008000c00 */
[----:B------:R-:W-:Y:S02]  /*07d0*/  ISETP.NE.AND P1, PT, R23, RZ, PT ;  /* 0x000000ff1700720c */ /* 0x000fe40003f25270 */
[----:B------:R-:W2:Y:S01]  /*07e0*/  LDS.128 R8, [UR6] ;  /* 0x00000006ff087984 */ /* 0x000ea20008000c00 */
[----:B-1----:R-:W-:-:S04]  /*07f0*/  FMNMX3 R13, R26, R13, R14, !PT ;  /* 0x0000000d1a0d7276 */ /* 0x002fc8000780000e */
[----:B0-----:R-:W-:Y:S02]  /*0800*/  FMNMX3 R26, R13, R15, R4, !PT ;  /* 0x0000000f0d1a7276 */ /* 0x001fe40007800004 */
[----:B------:R-:W0:Y:S02]  /*0810*/  LDS.128 R12, [UR6+0x10] ;  /* 0x00001006ff0c7984 */ /* 0x000e240008000c00 */
[----:B------:R-:W-:Y:S02]  /*0820*/  FMNMX3 R5, R26, R5, R6, !PT ;  /* 0x000000051a057276 */ /* 0x000fe40007800006 */
[----:B------:R-:W1:Y:S01]  /*0830*/  LDS R4, [UR6+0x20] ;  /* 0x00002006ff047984 */ /* 0x000e620008000800 */
[----:B------:R-:W-:Y:S01]  /*0840*/  UIADD3 UR6, UPT, UPT, UR6, 0x40, URZ ;  /* 0x0000004006067890 */ /* 0x000fe2000fffe0ff */
[----:B--2---:R-:W-:-:S04]  /*0850*/  FMNMX3 R5, R5, R7, R8, !PT ;  /* 0x0000000705057276 */ /* 0x004fc80007800008 */
[----:B------:R-:W-:-:S04]  /*0860*/  FMNMX3 R5, R5, R9, R10, !PT ;  /* 0x0000000905057276 */ /* 0x000fc8000780000a */
[----:B0-----:R-:W-:-:S04]  /*0870*/  FMNMX3 R5, R5, R11, R12, !PT ;  /* 0x0000000b05057276 */ /* 0x001fc8000780000c */
[----:B------:R-:W-:-:S04]  /*0880*/  FMNMX3 R5, R5, R13, R14, !PT ;  /* 0x0000000d05057276 */ /* 0x000fc8000780000e */
[----:B-1----:R-:W-:Y:S01]  /*0890*/  FMNMX3 R26, R5, R15, R4, !PT ;  /* 0x0000000f051a7276 */ /* 0x002fe20007800004 */
[----:B------:R-:W-:Y:S06]  /*08a0*/  @P1 BRA `(.L_x_10) ;  /* 0xfffffffc00b81947 */ /* 0x000fec000383ffff */
[----:B------:R-:W-:-:S12]  /*08b0*/  UIADD3 UR4, UPT, UPT, UR4, 0x1, URZ ;  /* 0x0000000104047890 */ /* 0x000fd8000fffe0ff */
.L_x_9:
[----:B------:R-:W-:-:S13]  /*08c0*/  ISETP.NE.AND P1, PT, R25, RZ, PT ;  /* 0x000000ff1900720c */ /* 0x000fda0003f25270 */
[----:B------:R-:W-:Y:S05]  /*08d0*/  @!P1 BRA `(.L_x_8) ;  /* 0x0000000000a09947 */ /* 0x000fea0003800000 */
[----:B------:R-:W-:Y:S02]  /*08e0*/  ISETP.GE.U32.AND P1, PT, R25, 0x8, PT ;  /* 0x000000081900780c */ /* 0x000fe40003f26070 */
[----:B------:R-:W-:-:S04]  /*08f0*/  LOP3.LUT R12, R24, 0x7, RZ, 0xc0, !PT ;  /* 0x00000007180c7812 */ /* 0x000fc800078ec0ff */
[----:B------:R-:W-:-:S07]  /*0900*/  ISETP.NE.AND P2, PT, R12, RZ, PT ;  /* 0x000000ff0c00720c */ /* 0x000fce0003f45270 */
[----:B------:R-:W-:Y:S06]  /*0910*/  @!P1 BRA `(.L_x_11) ;  /* 0x0000000000389947 */ /* 0x000fec0003800000 */
[----:B------:R-:W-:Y:S02]  /*0920*/  ULEA UR6, UR4, UR5, 0x2 ;  /* 0x0000000504067291 */ /* 0x000fe4000f8e10ff */
[----:B------:R-:W-:-:S07]  /*0930*/  UIADD3 UR4, UPT, UPT, UR4, 0x8, URZ ;  /* 0x0000000804047890 */ /* 0x000fce000fffe0ff */
[----:B0-----:R-:W-:Y:S04]  /*0940*/  LDS R5, [UR6] ;  /* 0x00000006ff057984 */ /* 0x001fe80008000800 */
[----:B------:R-:W1:Y:S04]  /*0950*/  LDS R4, [UR6+0x4] ;  /* 0x00000406ff047984 */ /* 0x000e680008000800 */
[----:B------:R-:W-:Y:S04]  /*0960*/  LDS R7, [UR6+0x8] ;  /* 0x00000806ff077984 */ /* 0x000fe80008000800 */
[----:B------:R-:W0:Y:S04]  /*0970*/  LDS R6, [UR6+0xc] ;  /* 0x00000c06ff067984 */ /* 0x000e280008000800 */
[----:B------:R-:W-:Y:S04]  /*0980*/  LDS R9, [UR6+0x10] ;  /* 0x00001006ff097984 */ /* 0x000fe80008000800 */
[----:B------:R-:W2:Y:S04]  /*0990*/  LDS R8, [UR6+0x14] ;  /* 0x00001406ff087984 */ /* 0x000ea80008000800 */
[----:B------:R-:W-:Y:S04]  /*09a0*/  LDS R11, [UR6+0x18] ;  /* 0x00001806ff0b7984 */ /* 0x000fe80008000800 */
[----:B------:R-:W3:Y:S01]  /*09b0*/  LDS R10, [UR6+0x1c] ;  /* 0x00001c06ff0a7984 */ /* 0x000ee20008000800 */
[----:B-1----:R-:W-:-:S04]  /*09c0*/  FMNMX3 R4, R26, R5, R4, !PT ;  /* 0x000000051a047276 */ /* 0x002fc80007800004 */
[----:B0-----:R-:W-:-:S04]  /*09d0*/  FMNMX3 R4, R4, R7, R6, !PT ;  /* 0x0000000704047276 */ /* 0x001fc80007800006 */
[----:B--2---:R-:W-:-:S04]  /*09e0*/  FMNMX3 R4, R4, R9, R8, !PT ;  /* 0x0000000904047276 */ /* 0x004fc80007800008 */
[----:B---3--:R-:W-:-:S07]  /*09f0*/  FMNMX3 R26, R4, R11, R10, !PT ;  /* 0x0000000b041a7276 */ /* 0x008fce000780000a */
.L_x_11:
        /* <DEDUP_REMOVED lines=10> */
[----:B------:R-:W0:Y:S01]  /*0aa0*/  LDS R6, [UR6+0xc] ;  /* 0x00000c06ff067984 */ /* 0x000e220008000800 */
[----:B-1----:R-:W-:-:S04]  /*0ab0*/  FMNMX3 R4, R26, R5, R4, !PT ;  /* 0x000000051a047276 */ /* 0x002fc80007800004 */
[----:B0-----:R-:W-:-:S07]  /*0ac0*/  FMNMX3 R26, R4, R7, R6, !PT ;  /* 0x00000007041a7276 */ /* 0x001fce0007800006 */
.L_x_12:
[----:B------:R-:W-:Y:S05]  /*0ad0*/  @!P2 BRA `(.L_x_8) ;  /* 0x000000000020a947 */ /* 0x000fea0003800000 */
[----:B------:R-:W-:Y:S01]  /*0ae0*/  IADD3 R24, PT, PT, -R24, RZ, RZ ;  /* 0x000000ff18187210 */ /* 0x000fe20007ffe1ff */
[----:B------:R-:W-:-:S12]  /*0af0*/  ULEA UR4, UR4, UR5, 0x2 ;  /* 0x0000000504047291 */ /* 0x000fd8000f8e10ff */
.L_x_13:
[----:B0-----:R-:W1:Y:S01]  /*0b00*/  LDS R5, [UR4] ;  /* 0x00000004ff057984 */ /* 0x001e620008000800 */
[----:B------:R-:W-:Y:S01]  /*0b10*/  VIADD R24, R24, 0x1 ;  /* 0x0000000118187836 */ /* 0x000fe20000000000 */
[----:B------:R-:W-:-:S04]  /*0b20*/  UIADD3 UR4, UPT, UPT, UR4, 0x4, URZ ;  /* 0x0000000404047890 */ /* 0x000fc8000fffe0ff */
[----:B------:R-:W-:Y:S02]  /*0b30*/  ISETP.NE.AND P1, PT, R24, RZ, PT ;  /* 0x000000ff1800720c */ /* 0x000fe40003f25270 */
[----:B-1----:R-:W-:-:S11]  /*0b40*/  FMNMX R26, R5, R26, !PT ;  /* 0x0000001a051a7209 */ /* 0x002fd60007800000 */
[----:B------:R-:W-:Y:S05]  /*0b50*/  @P1 BRA `(.L_x_13) ;  /* 0xfffffffc00e81947 */ /* 0x000fea000383ffff */
.L_x_8:
[----:B-1----:R1:W-:Y:S02]  /*0b60*/  STS [UR5], R26 ;  /* 0x0000001aff007988 */ /* 0x0023e40008000805 */
.L_x_7:
[----:B------:R-:W-:Y:S05]  /*0b70*/  BSYNC.RECONVERGENT B0 ;  /* 0x0000000000007941 */ /* 0x000fea0003800200 */
.L_x_6:
[----:B------:R-:W2:Y:S08]  /*0b80*/  S2UR UR5, SR_CgaCtaId ;  /* 0x00000000000579c3 */ /* 0x000eb00000008800 */
[----:B------:R-:W-:Y:S01]  /*0b90*/  BAR.SYNC.DEFER_BLOCKING 0x0 ;  /* 0x0000000000007b1d */ /* 0x000fe20000010000 */
[----:B------:R-:W-:-:S05]  /*0ba0*/  ISETP.GE.AND P1, PT, R17, R16, PT ;  /* 0x000000101100720c */ /* 0x000fca0003f26270 */
[----:B------:R-:W-:Y:S01]  /*0bb0*/  UMOV UR4, 0x400 ;  /* 0x0000040000047882 */ /* 0x000fe20000000000 */
[----:B------:R-:W-:Y:S01]  /*0bc0*/  BSSY.RECONVERGENT B0, `(.L_x_14) ;  /* 0x0000082000007945 */ /* 0x000fe20003800200 */
[----:B--2---:R-:W-:-:S06]  /*0bd0*/  ULEA UR4, UR5, UR4, 0x18 ;  /* 0x0000000405047291 */ /* 0x004fcc000f8ec0ff */
[----:B------:R-:W-:Y:S06]  /*0be0*/  @P1 BRA `(.L_x_15) ;  /* 0x0000000400fc1947 */ /* 0x000fec0003800000 */
[----:B------:R-:W2:Y:S01]  /*0bf0*/  I2F.U32.RP R9, R2 ;  /* 0x0000000200097306 */ /* 0x000ea20000209000 */
[----:B------:R-:W-:Y:S01]  /*0c00*/  IMAD.IADD R7, R17, 0x1, R2 ;  /* 0x0000000111077824 */ /* 0x000fe200078e0202 */
[----:B------:R-:W-:Y:S01]  /*0c10*/  ISETP.NE.U32.AND P3, PT, R2, RZ, PT ;  /* 0x000000ff0200720c */ /* 0x000fe20003f65070 */
[----:B------:R-:W-:Y:S01]  /*0c20*/  BSSY.RECONVERGENT B1, `(.L_x_16) ;  /* 0x0000038000017945 */ /* 0x000fe20003800200 */
[----:B------:R-:W-:Y:S02]  /*0c30*/  IMAD.MOV.U32 R13, RZ, RZ, R17 ;  /* 0x000000ffff0d7224 */ /* 0x000fe400078e0011 */
[CC--:B------:R-:W-:Y:S02]  /*0c40*/  ISETP.GE.U32.AND P1, PT, R7.reuse, R16.reuse, PT ;  /* 0x000000100700720c */ /* 0x0c0fe40003f26070 */
[----:B------:R-:W-:Y:S02]  /*0c50*/  VIMNMX.U32 R6, PT, PT, R7, R16, !PT ;  /* 0x0000001007067248 */ /* 0x000fe40007fe0000 */
[----:B0-----:R-:W-:-:S04]  /*0c60*/  SEL R8, RZ, 0x1, P1 ;  /* 0x00000001ff087807 */ /* 0x001fc80000800000 */
[----:B------:R-:W-:Y:S01]  /*0c70*/  IADD3 R7, PT, PT, R6, -R7, -R8 ;  /* 0x8000000706077210 */ /* 0x000fe20007ffe808 */
[----:B--2---:R-:W0:Y:S01]  /*0c80*/  MUFU.RCP R9, R9 ;  /* 0x0000000900097308 */ /* 0x004e220000001000 */
[----:B------:R-:W2:Y:S01]  /*0c90*/  LDS R6, [UR4] ;  /* 0x00000004ff067984 */ /* 0x000ea20008000800 */
[----:B0-----:R-:W-:-:S06]  /*0ca0*/  VIADD R4, R9, 0xffffffe ;  /* 0x0ffffffe09047836 */ /* 0x001fcc0000000000 */
[----:B------:R0:W3:Y:S02]  /*0cb0*/  F2I.FTZ.U32.TRUNC.NTZ R5, R4 ;  /* 0x0000000400057305 */ /* 0x0000e4000021f000 */
[----:B0-----:R-:W-:Y:S01]  /*0cc0*/  IMAD.MOV.U32 R4, RZ, RZ, RZ ;  /* 0x000000ffff047224 */ /* 0x001fe200078e00ff */
[----:B---3--:R-:W-:-:S05]  /*0cd0*/  IADD3 R11, PT, PT, RZ, -R5, RZ ;  /* 0x80000005ff0b7210 */ /* 0x008fca0007ffe0ff */
        /* <DEDUP_REMOVED lines=14> */
[----:B------:R-:W-:-:S13]  /*0dc0*/  ISETP.NE.AND P2, PT, R4, 0x3, PT ;  /* 0x000000030400780c */ /* 0x000fda0003f45270 */
[----:B--2---:R-:W-:Y:S05]  /*0dd0*/  @!P2 BRA `(.L_x_17) ;  /* 0x000000000070a947 */ /* 0x004fea0003800000 */
[----:B------:R-:W0:Y:S01]  /*0de0*/  LDC.64 R4, c[0x0][0x380] ;  /* 0x0000e000ff047b82 */ /* 0x000e220000000a00 */
[----:B------:R-:W-:Y:S01]  /*0df0*/  IADD3 R7, PT, PT, R7, 0x1, RZ ;  /* 0x0000000107077810 */ /* 0x000fe20007ffe0ff */
[----:B------:R-:W-:-:S03]  /*0e00*/  IMAD.WIDE.U32 R8, R17, 0x4, R18 ;  /* 0x0000000411087825 */ /* 0x000fc600078e0012 */
[----:B------:R-:W-:Y:S01]  /*0e10*/  LOP3.LUT R12, R7, 0x3, RZ, 0xc0, !PT ;  /* 0x00000003070c7812 */ /* 0x000fe200078ec0ff */
[----:B------:R-:W-:Y:S01]  /*0e20*/  IMAD.IADD R7, R22, 0x1, R17 ;  /* 0x0000000116077824 */ /* 0x000fe200078e0211 */
[----:B------:R-:W-:-:S03]  /*0e30*/  IADD3 R8, P2, PT, R8, UR10, RZ ;  /* 0x0000000a08087c10 */ /* 0x000fc6000ff5e0ff */
[----:B------:R-:W-:Y:S01]  /*0e40*/  IMAD R13, R12, R2, R17 ;  /* 0x000000020c0d7224 */ /* 0x000fe200078e0211 */
[----:B------:R-:W-:Y:S01]  /*0e50*/  IADD3.X R9, PT, PT, R9, UR11, RZ, P2, !PT ;  /* 0x0000000b09097c10 */ /* 0x000fe200097fe4ff */
[----:B------:R-:W-:-:S08]  /*0e60*/  IMAD.MOV R12, RZ, RZ, -R12 ;  /* 0x000000ffff0c7224 */ /* 0x000fd000078e0a0c */
.L_x_18:
[----:B--2---:R2:W3:Y:S01]  /*0e70*/  LDG.E R11, desc[UR8][R8.64] ;  /* 0x00000008080b7981 */ /* 0x0044e2000c1e1900 */
[----:B------:R-:W-:Y:S02]  /*0e80*/  HFMA2 R10, -RZ, RZ, 0.96630859375, -0.0022525787353515625 ;  /* 0x3bbb989dff0a7431 */ /* 0x000fe400000001ff */
[----:B------:R-:W-:Y:S01]  /*0e90*/  IMAD.MOV.U32 R15, RZ, RZ, 0x437c0000 ;  /* 0x437c0000ff0f7424 */ /* 0x000fe200078e00ff */
[----:B------:R-:W-:-:S04]  /*0ea0*/  IADD3 R12, PT, PT, R12, 0x1, RZ ;  /* 0x000000010c0c7810 */ /* 0x000fc80007ffe0ff */
[----:B------:R-:W-:Y:S01]  /*0eb0*/  ISETP.NE.AND P2, PT, R12, RZ, PT ;  /* 0x000000ff0c00720c */ /* 0x000fe20003f45270 */
[----:B--2---:R-:W-:-:S04]  /*0ec0*/  IMAD.WIDE.U32 R8, R2, 0x4, R8 ;  /* 0x0000000402087825 */ /* 0x004fc800078e0008 */
[----:B---3--:R-:W-:-:S04]  /*0ed0*/  FADD R11, -R6, R11 ;  /* 0x0000000b060b7221 */ /* 0x008fc80000000100 */
[----:B------:R-:W-:-:S04]  /*0ee0*/  FFMA.SAT R10, R11, R10, 0.5 ;  /* 0x3f0000000b0a7423 */ /* 0x000fc8000000200a */
[----:B------:R-:W-:-:S04]  /*0ef0*/  FFMA.RM R10, R10, R15, 12582913 ;  /* 0x4b4000010a0a7423 */ /* 0x000fc8000000400f */
[C---:B------:R-:W-:Y:S01]  /*0f00*/  FADD R14, R10.reuse, -12583039 ;  /* 0xcb40007f0a0e7421 */ /* 0x040fe20000000000 */
[----:B------:R-:W-:-:S03]  /*0f10*/  IMAD.SHL.U32 R15, R10, 0x800000, RZ ;  /* 0x008000000a0f7824 */ /* 0x000fc600078e00ff */
[----:B------:R-:W-:-:S04]  /*0f20*/  FFMA R14, R11, 1.4426950216293334961, -R14 ;  /* 0x3fb8aa3b0b0e7823 */ /* 0x000fc8000000080e */
[----:B------:R-:W-:Y:S01]  /*0f30*/  FFMA R14, R11, 1.925963033500011079e-08, R14 ;  /* 0x32a570600b0e7823 */ /* 0x000fe2000000000e */
[----:B0-----:R-:W-:-:S04]  /*0f40*/  IMAD.WIDE R10, R7, 0x4, R4 ;  /* 0x00000004070a7825 */ /* 0x001fc800078e0204 */
[----:B------:R-:W-:Y:S01]  /*0f50*/  IMAD.IADD R7, R2, 0x1, R7 ;  /* 0x0000000102077824 */ /* 0x000fe200078e0207 */
[----:B------:R-:W0:Y:S02]  /*0f60*/  MUFU.EX2 R14, R14 ;  /* 0x0000000e000e7308 */ /* 0x000e240000000800 */
[----:B0-----:R-:W-:-:S05]  /*0f70*/  FMUL R15, R15, R14 ;  /* 0x0000000e0f0f7220 */ /* 0x001fca0000400000 */
[----:B------:R2:W-:Y:S01]  /*0f80*/  STG.E desc[UR8][R10.64], R15 ;  /* 0x0000000f0a007986 */ /* 0x0005e2000c101908 */
[----:B------:R-:W-:Y:S05]  /*0f90*/  @P2 BRA `(.L_x_18) ;  /* 0xfffffffc00b42947 */ /* 0x000fea000383ffff */
.L_x_17:
[----:B------:R-:W-:Y:S05]  /*0fa0*/  BSYNC.RECONVERGENT B1 ;  /* 0x0000000000017941 */ /* 0x000fea0003800200 */
.L_x_16:
[----:B------:R-:W-:Y:S05]  /*0fb0*/  @!P1 BRA `(.L_x_15) ;  /* 0x0000000400089947 */ /* 0x000fea0003800000 */
[----:B------:R-:W0:Y:S01]  /*0fc0*/  LDC.64 R4, c[0x0][0x380] ;  /* 0x0000e000ff047b82 */ /* 0x000e220000000a00 */
[----:B------:R-:W-:-:S07]  /*0fd0*/  IMAD.SHL.U32 R7, R2, 0x4, RZ ;  /* 0x0000000402077824 */ /* 0x000fce00078e00ff */
.L_x_19:
[----:B------:R-:W-:-:S06]  /*0fe0*/  IMAD.WIDE.U32 R8, R13, 0x4, R20 ;  /* 0x000000040d087825 */ /* 0x000fcc00078e0014 */
[----:B---3--:R-:W3:Y:S01]  /*0ff0*/  LDG.E R9, desc[UR8][R8.64] ;  /* 0x0000000808097981 */ /* 0x008ee2000c1e1900 */
[----:B------:R-:W-:Y:S01]  /*1000*/  MOV R14, 0x3bbb989d ;  /* 0x3bbb989d000e7802 */ /* 0x000fe20000000f00 */
[----:B--2---:R-:W-:Y:S02]  /*1010*/  IMAD.MOV.U32 R15, RZ, RZ, 0x437c0000 ;  /* 0x437c0000ff0f7424 */ /* 0x004fe400078e00ff */
[--C-:B------:R-:W-:Y:S02]  /*1020*/  IMAD.IADD R23, R22, 0x1, R13.reuse ;  /* 0x0000000116177824 */ /* 0x100fe400078e020d */
[----:B------:R-:W-:Y:S02]  /*1030*/  IMAD.IADD R13, R2, 0x1, R13 ;  /* 0x00000001020d7824 */ /* 0x000fe400078e020d */
[----:B---3--:R-:W-:Y:S01]  /*1040*/  FADD R11, -R6, R9 ;  /* 0x00000009060b7221 */ /* 0x008fe20000000100 */
[----:B0-----:R-:W-:-:S04]  /*1050*/  IMAD.WIDE R8, R23, 0x4, R4 ;  /* 0x0000000417087825 */ /* 0x001fc800078e0204 */
[----:B------:R-:W-:-:S04]  /*1060*/  FFMA.SAT R10, R11, R14, 0.5 ;  /* 0x3f0000000b0a7423 */ /* 0x000fc8000000200e */
[----:B------:R-:W-:-:S04]  /*1070*/  FFMA.RM R10, R10, R15, 12582913 ;  /* 0x4b4000010a0a7423 */ /* 0x000fc8000000400f */
[C---:B------:R-:W-:Y:S01]  /*1080*/  FADD R12, R10.reuse, -12583039 ;  /* 0xcb40007f0a0c7421 */ /* 0x040fe20000000000 */
[----:B------:R-:W-:-:S03]  /*1090*/  SHF.L.U32 R10, R10, 0x17, RZ ;  /* 0x000000170a0a7819 */ /* 0x000fc600000006ff */
[----:B------:R-:W-:-:S04]  /*10a0*/  FFMA R12, R11, 1.4426950216293334961, -R12 ;  /* 0x3fb8aa3b0b0c7823 */ /* 0x000fc8000000080c */
[----:B------:R-:W-:-:S04]  /*10b0*/  FFMA R12, R11, 1.925963033500011079e-08, R12 ;  /* 0x32a570600b0c7823 */ /* 0x000fc8000000000c */
[----:B------:R-:W0:Y:S02]  /*10c0*/  MUFU.EX2 R11, R12 ;  /* 0x0000000c000b7308 */ /* 0x000e240000000800 */
[----:B0-----:R-:W-:Y:S01]  /*10d0*/  FMUL R23, R10, R11 ;  /* 0x0000000b0a177220 */ /* 0x001fe20000400000 */
[----:B------:R-:W-:-:S04]  /*10e0*/  IMAD.WIDE.U32 R10, R13, 0x4, R20 ;  /* 0x000000040d0a7825 */ /* 0x000fc800078e0014 */
[----:B------:R0:W-:Y:S04]  /*10f0*/  STG.E desc[UR8][R8.64], R23 ;  /* 0x0000001708007986 */ /* 0x0001e8000c101908 */
[----:B------:R-:W2:Y:S01]  /*1100*/  LDG.E R11, desc[UR8][R10.64] ;  /* 0x000000080a0b7981 */ /* 0x000ea2000c1e1900 */
[----:B0-----:R-:W-:Y:S01]  /*1110*/  IADD3 R23, PT, PT, R13, R2, RZ ;  /* 0x000000020d177210 */ /* 0x001fe20007ffe0ff */
[----:B--2---:R-:W-:-:S04]  /*1120*/  FADD R25, -R6, R11 ;  /* 0x0000000b06197221 */ /* 0x004fc80000000100 */
[----:B------:R-:W-:-:S04]  /*1130*/  FFMA.SAT R24, R25, R14, 0.5 ;  /* 0x3f00000019187423 */ /* 0x000fc8000000200e */
[----:B------:R-:W-:-:S04]  /*1140*/  FFMA.RM R24, R24, R15, 12582913 ;  /* 0x4b40000118187423 */ /* 0x000fc8000000400f */
[C---:B------:R-:W-:Y:S01]  /*1150*/  FADD R12, R24.reuse, -12583039 ;  /* 0xcb40007f180c7421 */ /* 0x040fe20000000000 */
[----:B------:R-:W-:-:S03]  /*1160*/  IMAD.SHL.U32 R24, R24, 0x800000, RZ ;  /* 0x0080000018187824 */ /* 0x000fc600078e00ff */
[----:B------:R-:W-:-:S04]  /*1170*/  FFMA R12, R25, 1.4426950216293334961, -R12 ;  /* 0x3fb8aa3b190c7823 */ /* 0x000fc8000000080c */
[----:B------:R-:W-:Y:S01]  /*1180*/  FFMA R25, R25, 1.925963033500011079e-08, R12 ;  /* 0x32a5706019197823 */ /* 0x000fe2000000000c */
[----:B------:R-:W-:-:S05]  /*1190*/  IADD3 R12, P1, PT, R7, R8, RZ ;  /* 0x00000008070c7210 */ /* 0x000fca0007f3e0ff */
[----:B------:R-:W0:Y:S01]  /*11a0*/  MUFU.EX2 R25, R25 ;  /* 0x0000001900197308 */ /* 0x000e220000000800 */
[----:B------:R-:W-:Y:S02]  /*11b0*/  IMAD.X R13, RZ, RZ, R9, P1 ;  /* 0x000000ffff0d7224 */ /* 0x000fe400008e0609 */
[----:B------:R-:W-:-:S04]  /*11c0*/  IMAD.WIDE.U32 R8, R23, 0x4, R20 ;  /* 0x0000000417087825 */ /* 0x000fc800078e0014 */
[----:B0-----:R-:W-:-:S05]  /*11d0*/  FMUL R27, R24, R25 ;  /* 0x00000019181b7220 */ /* 0x001fca0000400000 */
[----:B------:R0:W-:Y:S04]  /*11e0*/  STG.E desc[UR8][R12.64], R27 ;  /* 0x0000001b0c007986 */ /* 0x0001e8000c101908 */
[----:B------:R-:W2:Y:S01]  /*11f0*/  LDG.E R9, desc[UR8][R8.64] ;  /* 0x0000000808097981 */ /* 0x000ea2000c1e1900 */
[----:B------:R-:W-:Y:S01]  /*1200*/  IADD3 R23, PT, PT, R23, R2, RZ ;  /* 0x0000000217177210 */ /* 0x000fe20007ffe0ff */
[----:B--2---:R-:W-:-:S04]  /*1210*/  FADD R11, -R6, R9 ;  /* 0x00000009060b7221 */ /* 0x004fc80000000100 */
[----:B------:R-:W-:-:S04]  /*1220*/  IMAD.WIDE.U32 R8, R23, 0x4, R20 ;  /* 0x0000000417087825 */ /* 0x000fc800078e0014 */
        /* <DEDUP_REMOVED lines=9> */
[----:B0-----:R-:W-:-:S05]  /*12c0*/  FMUL R13, R24, R25 ;  /* 0x00000019180d7220 */ /* 0x001fca0000400000 */
[----:B------:R0:W-:Y:S04]  /*12d0*/  STG.E desc[UR8][R10.64], R13 ;  /* 0x0000000d0a007986 */ /* 0x0001e8000c101908 */
[----:B------:R-:W2:Y:S01]  /*12e0*/  LDG.E R9, desc[UR8][R8.64] ;  /* 0x0000000808097981 */ /* 0x000ea2000c1e1900 */
[----:B0-----:R-:W-:Y:S02]  /*12f0*/  IMAD.IADD R13, R23, 0x1, R2 ;  /* 0x00000001170d7824 */ /* 0x001fe400078e0202 */
[----:B--2---:R-:W-:-:S04]  /*1300*/  FADD R27, -R6, R9 ;  /* 0x00000009061b7221 */ /* 0x004fc80000000100 */
[----:B------:R-:W-:-:S04]  /*1310*/  FFMA.SAT R14, R27, R14, 0.5 ;  /* 0x3f0000001b0e7423 */ /* 0x000fc8000000200e */
[----:B------:R-:W-:Y:S01]  /*1320*/  FFMA.RM R15, R14, R15, 12582913 ;  /* 0x4b4000010e0f7423 */ /* 0x000fe2000000400f */
[----:B------:R-:W-:-:S03]  /*1330*/  IADD3 R14, P1, PT, R7, R10, RZ ;  /* 0x0000000a070e7210 */ /* 0x000fc60007f3e0ff */
[C---:B------:R-:W-:Y:S01]  /*1340*/  FADD R12, R15.reuse, -12583039 ;  /* 0xcb40007f0f0c7421 */ /* 0x040fe20000000000 */
[----:B------:R-:W-:Y:S01]  /*1350*/  IMAD.SHL.U32 R24, R15, 0x800000, RZ ;  /* 0x008000000f187824 */ /* 0x000fe200078e00ff */
[----:B------:R-:W-:Y:S02]  /*1360*/  IADD3.X R15, PT, PT, RZ, R11, RZ, P1, !PT ;  /* 0x0000000bff0f7210 */ /* 0x000fe40000ffe4ff */
[----:B------:R-:W-:Y:S01]  /*1370*/  FFMA R12, R27, 1.4426950216293334961, -R12 ;  /* 0x3fb8aa3b1b0c7823 */ /* 0x000fe2000000080c */
[----:B------:R-:W-:-:S03]  /*1380*/  ISETP.GE.AND P1, PT, R13, R16, PT ;  /* 0x000000100d00720c */ /* 0x000fc60003f26270 */
[----:B------:R-:W-:-:S04]  /*1390*/  FFMA R12, R27, 1.925963033500011079e-08, R12 ;  /* 0x32a570601b0c7823 */ /* 0x000fc8000000000c */
[----:B------:R-:W0:Y:S02]  /*13a0*/  MUFU.EX2 R25, R12 ;  /* 0x0000000c00197308 */ /* 0x000e240000000800 */
[----:B0-----:R-:W-:-:S05]  /*13b0*/  FMUL R25, R24, R25 ;  /* 0x0000001918197220 */ /* 0x001fca0000400000 */
[----:B------:R3:W-:Y:S01]  /*13c0*/  STG.E desc[UR8][R14.64], R25 ;  /* 0x000000190e007986 */ /* 0x0007e2000c101908 */
[----:B------:R-:W-:Y:S05]  /*13d0*/  @!P1 BRA `(.L_x_19) ;  /* 0xfffffffc00009947 */ /* 0x000fea000383ffff */
.L_x_15:
[----:B------:R-:W-:Y:S05]  /*13e0*/  BSYNC.RECONVERGENT B0 ;  /* 0x0000000000007941 */ /* 0x000fea0003800200 */
.L_x_14:
[----:B------:R-:W4:Y:S01]  /*13f0*/  LDCU.64 UR6, c[0x0][0x380] ;  /* 0x00007000ff0677ac */ /* 0x000f220008000a00 */
[----:B------:R-:W-:Y:S01]  /*1400*/  ISETP.GE.AND P2, PT, R17, R16, PT ;  /* 0x000000101100720c */ /* 0x000fe20003f46270 */
[----:B------:R-:W-:Y:S01]  /*1410*/  BSSY.RECONVERGENT B0, `(.L_x_20) ;  /* 0x0000049000007945 */ /* 0x000fe20003800200 */
[----:B0-----:R-:W-:Y:S01]  /*1420*/  IMAD.MOV.U32 R8, RZ, RZ, RZ ;  /* 0x000000ffff087224 */ /* 0x001fe200078e00ff */
[----:B----4-:R-:W-:-:S04]  /*1430*/  IADD3 R4, P1, PT, R18, UR6, RZ ;  /* 0x0000000612047c10 */ /* 0x010fc8000ff3e0ff */
[----:B------:R-:W-:-:S06]  /*1440*/  IADD3.X R5, PT, PT, R19, UR7, RZ, P1, !PT ;  /* 0x0000000713057c10 */ /* 0x000fcc0008ffe4ff */
[----:B------:R-:W-:Y:S05]  /*1450*/  @P2 BRA `(.L_x_21) ;  /* 0x0000000400102947 */ /* 0x000fea0003800000 */
[----:B--2---:R-:W0:Y:S01]  /*1460*/  I2F.U32.RP R11, R2 ;  /* 0x00000002000b7306 */ /* 0x004e220000209000 */
[----:B------:R-:W-:Y:S01]  /*1470*/  IMAD.IADD R9, R17, 0x1, R2 ;  /* 0x0000000111097824 */ /* 0x000fe200078e0202 */
[----:B------:R-:W-:Y:S01]  /*1480*/  ISETP.NE.U32.AND P3, PT, R2, RZ, PT ;  /* 0x000000ff0200720c */ /* 0x000fe20003f65070 */
[----:B------:R-:W-:Y:S03]  /*1490*/  BSSY.RECONVERGENT B1, `(.L_x_22) ;  /* 0x000002d000017945 */ /* 0x000fe60003800200 */
[CC--:B------:R-:W-:Y:S02]  /*14a0*/  ISETP.GE.U32.AND P1, PT, R9.reuse, R16.reuse, PT ;  /* 0x000000100900720c */ /* 0x0c0fe40003f26070 */
[----:B------:R-:W-:Y:S02]  /*14b0*/  VIMNMX.U32 R8, PT, PT, R9, R16, !PT ;  /* 0x0000001009087248 */ /* 0x000fe40007fe0000 */
[----:B------:R-:W-:-:S04]  /*14c0*/  SEL R10, RZ, 0x1, P1 ;  /* 0x00000001ff0a7807 */ /* 0x000fc80000800000 */
[----:B------:R-:W-:Y:S01]  /*14d0*/  IADD3 R9, PT, PT, R8, -R9, -R10 ;  /* 0x8000000908097210 */ /* 0x000fe20007ffe80a */
[----:B0-----:R-:W0:Y:S01]  /*14e0*/  MUFU.RCP R11, R11 ;  /* 0x0000000b000b7308 */ /* 0x001e220000001000 */
[----:B------:R-:W-:Y:S01]  /*14f0*/  IMAD.MOV.U32 R8, RZ, RZ, RZ ;  /* 0x000000ffff087224 */ /* 0x000fe200078e00ff */
[----:B0-----:R-:W-:-:S06]  /*1500*/  IADD3 R6, PT, PT, R11, 0xffffffe, RZ ;  /* 0x0ffffffe0b067810 */ /* 0x001fcc0007ffe0ff */
[----:B------:R0:W2:Y:S02]  /*1510*/  F2I.FTZ.U32.TRUNC.NTZ R7, R6 ;  /* 0x0000000600077305 */ /* 0x0000a4000021f000 */
[----:B0-----:R-:W-:Y:S02]  /*1520*/  HFMA2 R6, -RZ, RZ, 0, 0 ;  /* 0x00000000ff067431 */ /* 0x001fe400000001ff */
[----:B--2---:R-:W-:-:S04]  /*1530*/  IMAD.MOV R13, RZ, RZ, -R7 ;  /* 0x000000ffff0d7224 */ /* 0x004fc800078e0a07 */
[----:B------:R-:W-:-:S04]  /*1540*/  IMAD R13, R13, R2, RZ ;  /* 0x000000020d0d7224 */ /* 0x000fc800078e02ff */
[----:B------:R-:W-:-:S06]  /*1550*/  IMAD.HI.U32 R12, R7, R13, R6 ;  /* 0x0000000d070c7227 */ /* 0x000fcc00078e0006 */
[----:B------:R-:W-:-:S04]  /*1560*/  IMAD.HI.U32 R7, R12, R9, RZ ;  /* 0x000000090c077227 */ /* 0x000fc800078e00ff */
[----:B------:R-:W-:-:S04]  /*1570*/  IMAD.MOV R6, RZ, RZ, -R7 ;  /* 0x000000ffff067224 */ /* 0x000fc800078e0a07 */
[----:B------:R-:W-:-:S05]  /*1580*/  IMAD R9, R2, R6, R9 ;  /* 0x0000000602097224 */ /* 0x000fca00078e0209 */
[----:B------:R-:W-:-:S13]  /*1590*/  ISETP.GE.U32.AND P1, PT, R9, R2, PT ;  /* 0x000000020900720c */ /* 0x000fda0003f26070 */
[----:B------:R-:W-:Y:S01]  /*15a0*/  @P1 IMAD.IADD R9, R9, 0x1, -R2 ;  /* 0x0000000109091824 */ /* 0x000fe200078e0a02 */
[----:B------:R-:W-:-:S04]  /*15b0*/  @P1 IADD3 R7, PT, PT, R7, 0x1, RZ ;  /* 0x0000000107071810 */ /* 0x000fc80007ffe0ff */
[----:B------:R-:W-:Y:S02]  /*15c0*/  ISETP.GE.U32.AND P2, PT, R9, R2, PT ;  /* 0x000000020900720c */ /* 0x000fe40003f46070 */
[----:B------:R-:W-:-:S11]  /*15d0*/  MOV R9, R17 ;  /* 0x0000001100097202 */ /* 0x000fd60000000f00 */
[----:B------:R-:W-:Y:S01]  /*15e0*/  @P2 VIADD R7, R7, 0x1 ;  /* 0x0000000107072836 */ /* 0x000fe20000000000 */
[----:B------:R-:W-:-:S04]  /*15f0*/  @!P3 LOP3.LUT R7, RZ, R2, RZ, 0x33, !PT ;  /* 0x00000002ff07b212 */ /* 0x000fc800078e33ff */
[----:B------:R-:W-:-:S04]  /*1600*/  IADD3 R10, PT, PT, R10, R7, RZ ;  /* 0x000000070a0a7210 */ /* 0x000fc80007ffe0ff */
[C---:B------:R-:W-:Y:S02]  /*1610*/  LOP3.LUT R6, R10.reuse, 0x3, RZ, 0xc0, !PT ;  /* 0x000000030a067812 */ /* 0x040fe400078ec0ff */
[----:B------:R-:W-:Y:S02]  /*1620*/  ISETP.GE.U32.AND P1, PT, R10, 0x3, PT ;  /* 0x000000030a00780c */ /* 0x000fe40003f26070 */
[----:B------:R-:W-:-:S13]  /*1630*/  ISETP.NE.AND P2, PT, R6, 0x3, PT ;  /* 0x000000030600780c */ /* 0x000fda0003f45270 */
[----:B------:R-:W-:Y:S05]  /*1640*/  @!P2 BRA `(.L_x_23) ;  /* 0x000000000044a947 */ /* 0x000fea0003800000 */
[----:B------:R-:W-:-:S04]  /*1650*/  IMAD.WIDE.U32 R6, R17, 0x4, R18 ;  /* 0x0000000411067825 */ /* 0x000fc800078e0012 */
[----:B------:R-:W-:Y:S01]  /*1660*/  VIADD R8, R10, 0x1 ;  /* 0x000000010a087836 */ /* 0x000fe20000000000 */
[----:B------:R-:W-:Y:S01]  /*1670*/  IADD3 R10, P2, PT, R6, UR6, RZ ;  /* 0x00000006060a7c10 */ /* 0x000fe2000ff5e0ff */
[----:B------:R-:W-:-:S03]  /*1680*/  IMAD.MOV.U32 R9, RZ, RZ, R17 ;  /* 0x000000ffff097224 */ /* 0x000fc600078e0011 */
[----:B------:R-:W-:Y:S02]  /*1690*/  LOP3.LUT R6, R8, 0x3, RZ, 0xc0, !PT ;  /* 0x0000000308067812 */ /* 0x000fe400078ec0ff */
[----:B------:R-:W-:Y:S02]  /*16a0*/  MOV R8, RZ ;  /* 0x000000ff00087202 */ /* 0x000fe40000000f00 */
[----:B------:R-:W-:Y:S02]  /*16b0*/  IADD3.X R7, PT, PT, R7, UR7, RZ, P2, !PT ;  /* 0x0000000707077c10 */ /* 0x000fe400097fe4ff */
[----:B------:R-:W-:-:S07]  /*16c0*/  IADD3 R12, PT, PT, -R6, RZ, RZ ;  /* 0x000000ff060c7210 */ /* 0x000fce0007ffe1ff */
.L_x_24:
[----:B------:R-:W-:-:S05]  /*16d0*/  IMAD.MOV.U32 R11, RZ, RZ, R7 ;  /* 0x000000ffff0b7224 */ /* 0x000fca00078e0007 */
[----:B------:R0:W2:Y:S01]  /*16e0*/  LDG.E R13, desc[UR8][R10.64] ;  /* 0x000000080a0d7981 */ /* 0x0000a2000c1e1900 */
[----:B------:R-:W-:Y:S01]  /*16f0*/  IADD3 R12, PT, PT, R12, 0x1, RZ ;  /* 0x000000010c0c7810 */ /* 0x000fe20007ffe0ff */
[C---:B------:R-:W-:Y:S01]  /*1700*/  IMAD.WIDE.U32 R6, R2.reuse, 0x4, R10 ;  /* 0x0000000402067825 */ /* 0x040fe200078e000a */
[----:B------:R-:W-:Y:S02]  /*1710*/  IADD3 R9, PT, PT, R2, R9, RZ ;  /* 0x0000000902097210 */ /* 0x000fe40007ffe0ff */
[----:B------:R-:W-:Y:S01]  /*1720*/  ISETP.NE.AND P2, PT, R12, RZ, PT ;  /* 0x000000ff0c00720c */ /* 0x000fe20003f45270 */
[----:B0-----:R-:W-:Y:S02]  /*1730*/  IMAD.MOV.U32 R10, RZ, RZ, R6 ;  /* 0x000000ffff0a7224 */ /* 0x001fe400078e0006 */
[----:B--2---:R-:W-:-:S10]  /*1740*/  FADD R8, R13, R8 ;  /* 0x000000080d087221 */ /* 0x004fd40000000000 */
[----:B------:R-:W-:Y:S05]  /*1750*/  @P2 BRA `(.L_x_24) ;  /* 0xfffffffc00dc2947 */ /* 0x000fea000383ffff */
.L_x_23:
[----:B------:R-:W-:Y:S05]  /*1760*/  BSYNC.RECONVERGENT B1 ;  /* 0x0000000000017941 */ /* 0x000fea0003800200 */
.L_x_22:
[----:B------:R-:W-:Y:S05]  /*1770*/  @!P1 BRA `(.L_x_21) ;  /* 0x0000000000489947 */ /* 0x000fea0003800000 */
.L_x_25:
[----:B------:R-:W-:Y:S02]  /*1780*/  IMAD.IADD R11, R2, 0x1, R9 ;  /* 0x00000001020b7824 */ /* 0x000fe400078e0209 */
[----:B------:R-:W-:-:S03]  /*1790*/  IMAD.WIDE.U32 R6, R9, 0x4, R4 ;  /* 0x0000000409067825 */ /* 0x000fc600078e0004 */
[C---:B------:R-:W-:Y:S01]  /*17a0*/  IADD3 R13, PT, PT, R11.reuse, R2, RZ ;  /* 0x000000020b0d7210 */ /* 0x040fe20007ffe0ff */
[----:B------:R-:W-:Y:S02]  /*17b0*/  IMAD.WIDE.U32 R10, R11, 0x4, R4 ;  /* 0x000000040b0a7825 */ /* 0x000fe400078e0004 */
[----:B------:R-:W2:Y:S02]  /*17c0*/  LDG.E R7, desc[UR8][R6.64] ;  /* 0x0000000806077981 */ /* 0x000ea4000c1e1900 */
[C---:B------:R-:W-:Y:S02]  /*17d0*/  IMAD.IADD R9, R13.reuse, 0x1, R2 ;  /* 0x000000010d097824 */ /* 0x040fe400078e0202 */
[--C-:B------:R-:W-:Y:S01]  /*17e0*/  IMAD.WIDE.U32 R12, R13, 0x4, R4.reuse ;  /* 0x000000040d0c7825 */ /* 0x100fe200078e0004 */
[----:B------:R-:W4:Y:S03]  /*17f0*/  LDG.E R11, desc[UR8][R10.64] ;  /* 0x000000080a0b7981 */ /* 0x000f26000c1e1900 */
[----:B---3--:R-:W-:-:S02]  /*1800*/  IMAD.WIDE.U32 R14, R9, 0x4, R4 ;  /* 0x00000004090e7825 */ /* 0x008fc400078e0004 */
[----:B------:R-:W3:Y:S04]  /*1810*/  LDG.E R13, desc[UR8][R12.64] ;  /* 0x000000080c0d7981 */ /* 0x000ee8000c1e1900 */
[----:B------:R-:W5:Y:S01]  /*1820*/  LDG.E R15, desc[UR8][R14.64] ;  /* 0x000000080e0f7981 */ /* 0x000f62000c1e1900 */
[----:B------:R-:W-:-:S04]  /*1830*/  IADD3 R9, PT, PT, R9, R2, RZ ;  /* 0x0000000209097210 */ /* 0x000fc80007ffe0ff */
[----:B------:R-:W-:Y:S01]  /*1840*/  ISETP.GE.AND P1, PT, R9, R16, PT ;  /* 0x000000100900720c */ /* 0x000fe20003f26270 */
[----:B--2---:R-:W-:-:S04]  /*1850*/  FADD R8, R7, R8 ;  /* 0x0000000807087221 */ /* 0x004fc80000000000 */
[----:B----4-:R-:W-:-:S04]  /*1860*/  FADD R8, R8, R11 ;  /* 0x0000000b08087221 */ /* 0x010fc80000000000 */
[----:B---3--:R-:W-:-:S04]  /*1870*/  FADD R8, R8, R13 ;  /* 0x0000000d08087221 */ /* 0x008fc80000000000 */
[----:B-----5:R-:W-:Y:S01]  /*1880*/  FADD R8, R8, R15 ;  /* 0x0000000f08087221 */ /* 0x020fe20000000000 */
[----:B------:R-:W-:Y:S06]  /*1890*/  @!P1 BRA `(.L_x_25) ;  /* 0xfffffffc00b89947 */ /* 0x000fec000383ffff */
.L_x_21:
[----:B------:R-:W-:Y:S05]  /*18a0*/  BSYNC.RECONVERGENT B0 ;  /* 0x0000000000007941 */ /* 0x000fea0003800200 */
.L_x_20:
[----:B------:R-:W0:Y:S01]  /*18b0*/  SHFL.DOWN PT, R7, R8, 0x10, 0x1f ;  /* 0x0a001f0008077f89 */ /* 0x000e2200000e0000 */
[----:B------:R-:W-:Y:S01]  /*18c0*/  BSSY.RECONVERGENT B0, `(.L_x_26) ;  /* 0x0000076000007945 */ /* 0x000fe20003800200 */
[----:B0-----:R-:W-:-:S05]  /*18d0*/  FADD R9, R7, R8 ;  /* 0x0000000807097221 */ /* 0x001fca0000000000 */
[----:B------:R-:W2:Y:S02]  /*18e0*/  SHFL.DOWN PT, R6, R9, 0x8, 0x1f ;  /* 0x09001f0009067f89 */ /* 0x000ea400000e0000 */
[----:B--2---:R-:W-:-:S05]  /*18f0*/  FADD R10, R9, R6 ;  /* 0x00000006090a7221 */ /* 0x004fca0000000000 */
[----:B------:R-:W0:Y:S02]  /*1900*/  SHFL.DOWN PT, R7, R10, 0x4, 0x1f ;  /* 0x08801f000a077f89 */ /* 0x000e2400000e0000 */
[----:B0-----:R-:W-:Y:S01]  /*1910*/  FADD R11, R10, R7 ;  /* 0x000000070a0b7221 */ /* 0x001fe20000000000 */
[----:B------:R-:W-:-:S04]  /*1920*/  IMAD.SHL.U32 R7, R0, 0x4, RZ ;  /* 0x0000000400077824 */ /* 0x000fc800078e00ff */
[----:B------:R-:W0:Y:S02]  /*1930*/  SHFL.DOWN PT, R6, R11, 0x2, 0x1f ;  /* 0x08401f000b067f89 */ /* 0x000e2400000e0000 */
[----:B0-----:R-:W-:Y:S01]  /*1940*/  FADD R12, R11, R6 ;  /* 0x000000060b0c7221 */ /* 0x001fe20000000000 */
[----:B------:R-:W-:-:S04]  /*1950*/  IADD3 R6, PT, PT, R7, UR4, RZ ;  /* 0x0000000407067c10 */ /* 0x000fc8000fffe0ff */
[----:B------:R-:W0:Y:S01]  /*1960*/  SHFL.DOWN PT, R13, R12, 0x1, 0x1f ;  /* 0x08201f000c0d7f89 */ /* 0x000e2200000e0000 */
[----:B------:R-:W-:Y:S02]  /*1970*/  @!P0 IMAD R3, R3, 0x4, R6 ;  /* 0x0000000403038824 */ /* 0x000fe400078e0206 */
[----:B0-----:R-:W-:-:S05]  /*1980*/  FADD R8, R12, R13 ;  /* 0x0000000d0c087221 */ /* 0x001fca0000000000 */
[----:B------:R0:W-:Y:S01]  /*1990*/  @!P0 STS [R3], R8 ;  /* 0x0000000803008388 */ /* 0x0001e20000000800 */
[----:B------:R-:W-:Y:S01]  /*19a0*/  BAR.SYNC.DEFER_BLOCKING 0x0 ;  /* 0x0000000000007b1d */ /* 0x000fe20000010000 */
[----:B------:R-:W-:-:S13]  /*19b0*/  ISETP.NE.AND P0, PT, R17, RZ, PT ;  /* 0x000000ff1100720c */ /* 0x000fda0003f05270 */
[----:B0-----:R-:W-:Y:S05]  /*19c0*/  @P0 BRA `(.L_x_27) ;  /* 0x0000000400940947 */ /* 0x001fea0003800000 */
[----:B------:R0:W2:Y:S01]  /*19d0*/  LDS R20, [R7+UR4] ;  /* 0x0000000407147984 */ /* 0x0000a20008000800 */
[----:B------:R-:W-:-:S13]  /*19e0*/  ISETP.GE.U32.AND P0, PT, R2, 0x40, PT ;  /* 0x000000400200780c */ /* 0x000fda0003f06070 */
[----:B0-----:R-:W-:Y:S05]  /*19f0*/  @!P0 BRA `(.L_x_28) ;  /* 0x0000000400848947 */ /* 0x001fea0003800000 */
[C---:B------:R-:W-:Y:S01]  /*1a00*/  IADD3 R3, PT, PT, R0.reuse, -0x2, RZ ;  /* 0xfffffffe00037810 */ /* 0x040fe20007ffe0ff */
[----:B------:R-:W-:Y:S02]  /*1a10*/  VIADD R0, R0, 0xffffffff ;  /* 0xffffffff00007836 */ /* 0x000fe40000000000 */
[----:B------:R-:W-:Y:S01]  /*1a20*/  HFMA2 R9, -RZ, RZ, 0, 5.9604644775390625e-08 ;  /* 0x00000001ff097431 */ /* 0x000fe200000001ff */
[----:B------:R-:W-:Y:S02]  /*1a30*/  ISETP.GE.U32.AND P0, PT, R3, 0xf, PT ;  /* 0x0000000f0300780c */ /* 0x000fe40003f06070 */
[----:B------:R-:W-:-:S11]  /*1a40*/  LOP3.LUT R24, R0, 0xf, RZ, 0xc0, !PT ;  /* 0x0000000f00187812 */ /* 0x000fd600078ec0ff */
[----:B------:R-:W-:Y:S05]  /*1a50*/  @!P0 BRA `(.L_x_29) ;  /* 0x0000000000a88947 */ /* 0x000fea0003800000 */
[----:B------:R-:W-:Y:S01]  /*1a60*/  LOP3.LUT R10, R0, 0xfffffff0, RZ, 0xc0, !PT ;  /* 0xfffffff0000a7812 */ /* 0x000fe200078ec0ff */
[----:B------:R-:W-:Y:S01]  /*1a70*/  VIADD R3, R6, 0x20 ;  /* 0x0000002006037836 */ /* 0x000fe20000000000 */
[----:B------:R-:W-:-:S03]  /*1a80*/  MOV R9, RZ ;  /* 0x000000ff00097202 */ /* 0x000fc60000000f00 */
[----:B------:R-:W-:-:S07]  /*1a90*/  IMAD.MOV R10, RZ, RZ, -R10 ;  /* 0x000000ffff0a7224 */ /* 0x000fce00078e0a0a */
.L_x_30:
[----:B------:R-:W2:Y:S01]  /*1aa0*/  LDS R23, [R3+-0x1c] ;  /* 0xffffe40003177984 */ /* 0x000ea20000000800 */
[----:B------:R-:W-:Y:S01]  /*1ab0*/  IADD3 R10, PT, PT, R10, 0x10, RZ ;  /* 0x000000100a0a7810 */ /* 0x000fe20007ffe0ff */
[----:B------:R-:W-:Y:S02]  /*1ac0*/  VIADD R9, R9, 0x10 ;  /* 0x0000001009097836 */ /* 0x000fe40000000000 */
[----:B------:R-:W0:Y:S01]  /*1ad0*/  LDS R22, [R3+-0x18] ;  /* 0xffffe80003167984 */ /* 0x000e220000000800 */
[----:B------:R-:W-:-:S03]  /*1ae0*/  ISETP.NE.AND P0, PT, R10, RZ, PT ;  /* 0x000000ff0a00720c */ /* 0x000fc60003f05270 */
[----:B-1----:R-:W1:Y:S04]  /*1af0*/  LDS R26, [R3+-0x14] ;  /* 0xffffec00031a7984 */ /* 0x002e680000000800 */
[----:B------:R-:W4:Y:S04]  /*1b00*/  LDS R21, [R3+-0x10] ;  /* 0xfffff00003157984 */ /* 0x000f280000000800 */
[----:B---3--:R-:W3:Y:S04]  /*1b10*/  LDS R15, [R3+-0xc] ;  /* 0xfffff400030f7984 */ /* 0x008ee80000000800 */
[----:B------:R-:W5:Y:S04]  /*1b20*/  LDS R14, [R3+-0x8] ;  /* 0xfffff800030e7984 */ /* 0x000f680000000800 */
[----:B------:R-:W5:Y:S04]  /*1b30*/  LDS R8, [R3+-0x4] ;  /* 0xfffffc0003087984 */ /* 0x000f680000000800 */
[----:B------:R-:W5:Y:S04]  /*1b40*/  LDS R13, [R3] ;  /* 0x00000000030d7984 */ /* 0x000f680000000800 */
[----:B------:R-:W5:Y:S04]  /*1b50*/  LDS R12, [R3+0x4] ;  /* 0x00000400030c7984 */ /* 0x000f680000000800 */
[----:B------:R-:W5:Y:S01]  /*1b60*/  LDS R11, [R3+0x8] ;  /* 0x00000800030b7984 */ /* 0x000f620000000800 */
[----:B--2---:R-:W-:-:S03]  /*1b70*/  FADD R23, R23, R20 ;  /* 0x0000001417177221 */ /* 0x004fc60000000000 */
[----:B------:R-:W2:Y:S01]  /*1b80*/  LDS R20, [R3+0xc] ;  /* 0x00000c0003147984 */ /* 0x000ea20000000800 */
[----:B0-----:R-:W-:-:S03]  /*1b90*/  FADD R23, R23, R22 ;  /* 0x0000001617177221 */ /* 0x001fc60000000000 */
[----:B------:R-:W0:Y:S01]  /*1ba0*/  LDS R22, [R3+0x10] ;  /* 0x0000100003167984 */ /* 0x000e220000000800 */
[----:B-1----:R-:W-:-:S03]  /*1bb0*/  FADD R26, R23, R26 ;  /* 0x0000001a171a7221 */ /* 0x002fc60000000000 */
[----:B------:R-:W1:Y:S01]  /*1bc0*/  LDS R23, [R3+0x14] ;  /* 0x0000140003177984 */ /* 0x000e620000000800 */
[----:B----4-:R-:W-:-:S03]  /*1bd0*/  FADD R26, R26, R21 ;  /* 0x000000151a1a7221 */ /* 0x010fc60000000000 */
[----:B------:R-:W4:Y:S01]  /*1be0*/  LDS R21, [R3+0x18] ;  /* 0x0000180003157984 */ /* 0x000f220000000800 */
[----:B---3--:R-:W-:-:S03]  /*1bf0*/  FADD R25, R26, R15 ;  /* 0x0000000f1a197221 */ /* 0x008fc60000000000 */
[----:B------:R-:W3:Y:S01]  /*1c00*/  LDS R15, [R3+0x1c] ;  /* 0x00001c00030f7984 */ /* 0x000ee20000000800 */
[----:B-----5:R-:W-:-:S03]  /*1c10*/  FADD R25, R25, R14 ;  /* 0x0000000e19197221 */ /* 0x020fc60000000000 */
[----:B------:R5:W3:Y:S01]  /*1c20*/  LDS R14, [R3+0x20] ;  /* 0x00002000030e7984 */ /* 0x000ae20000000800 */
[----:B------:R-:W-:-:S04]  /*1c30*/  FADD R8, R25, R8 ;  /* 0x0000000819087221 */ /* 0x000fc80000000000 */
[----:B------:R-:W-:Y:S01]  /*1c40*/  FADD R13, R8, R13 ;  /* 0x0000000d080d7221 */ /* 0x000fe20000000000 */
[----:B-----5:R-:W-:-:S03]  /*1c50*/  IADD3 R3, PT, PT, R3, 0x40, RZ ;  /* 0x0000004003037810 */ /* 0x020fc60007ffe0ff */
[----:B------:R-:W-:-:S04]  /*1c60*/  FADD R12, R13, R12 ;  /* 0x0000000c0d0c7221 */ /* 0x000fc80000000000 */
[----:B------:R-:W-:-:S04]  /*1c70*/  FADD R11, R12, R11 ;  /* 0x0000000b0c0b7221 */ /* 0x000fc80000000000 */
[----:B--2---:R-:W-:-:S04]  /*1c80*/  FADD R11, R11, R20 ;  /* 0x000000140b0b7221 */ /* 0x004fc80000000000 */
[----:B0-----:R-:W-:-:S04]  /*1c90*/  FADD R22, R11, R22 ;  /* 0x000000160b167221 */ /* 0x001fc80000000000 */
[----:B-1----:R-:W-:-:S04]  /*1ca0*/  FADD R22, R22, R23 ;  /* 0x0000001716167221 */ /* 0x002fc80000000000 */
[----:B----4-:R-:W-:-:S04]  /*1cb0*/  FADD R22, R22, R21 ;  /* 0x0000001516167221 */ /* 0x010fc80000000000 */
[----:B---3--:R-:W-:-:S04]  /*1cc0*/  FADD R15, R22, R15 ;  /* 0x0000000f160f7221 */ /* 0x008fc80000000000 */
[----:B------:R-:W-:Y:S01]  /*1cd0*/  FADD R20, R15, R14 ;  /* 0x0000000e0f147221 */ /* 0x000fe20000000000 */
[----:B------:R-:W-:Y:S06]  /*1ce0*/  @P0 BRA `(.L_x_30) ;  /* 0xfffffffc006c0947 */ /* 0x000fec000383ffff */
[----:B------:R-:W-:-:S07]  /*1cf0*/  VIADD R9, R9, 0x1 ;  /* 0x0000000109097836 */ /* 0x000fce0000000000 */
.L_x_29:
[----:B------:R-:W-:-:S13]  /*1d00*/  ISETP.NE.AND P0, PT, R24, RZ, PT ;  /* 0x000000ff1800720c */ /* 0x000fda0003f05270 */
[----:B------:R-:W-:Y:S05]  /*1d10*/  @!P0 BRA `(.L_x_28) ;  /* 0x0000000000bc8947 */ /* 0x000fea0003800000 */
[----:B------:R-:W-:Y:S02]  /*1d20*/  ISETP.GE.U32.AND P0, PT, R24, 0x8, PT ;  /* 0x000000081800780c */ /* 0x000fe40003f06070 */
[----:B------:R-:W-:-:S04]  /*1d30*/  LOP3.LUT R10, R0, 0x7, RZ, 0xc0, !PT ;  /* 0x00000007000a7812 */ /* 0x000fc800078ec0ff */
[----:B------:R-:W-:-:S07]  /*1d40*/  ISETP.NE.AND P1, PT, R10, RZ, PT ;  /* 0x000000ff0a00720c */ /* 0x000fce0003f25270 */
[----:B------:R-:W-:Y:S06]  /*1d50*/  @!P0 BRA `(.L_x_31) ;  /* 0x0000000000488947 */ /* 0x000fec0003800000 */
[C---:B------:R-:W-:Y:S01]  /*1d60*/  LEA R3, R9.reuse, R6, 0x2 ;  /* 0x0000000609037211 */ /* 0x040fe200078e10ff */
[----:B------:R-:W-:-:S04]  /*1d70*/  VIADD R9, R9, 0x8 ;  /* 0x0000000809097836 */ /* 0x000fc80000000000 */
[----:B------:R-:W2:Y:S04]  /*1d80*/  LDS R11, [R3] ;  /* 0x00000000030b7984 */ /* 0x000ea80000000800 */
[----:B------:R-:W0:Y:S04]  /*1d90*/  LDS R8, [R3+0x4] ;  /* 0x0000040003087984 */ /* 0x000e280000000800 */
[----:B------:R-:W4:Y:S04]  /*1da0*/  LDS R13, [R3+0x8] ;  /* 0x00000800030d7984 */ /* 0x000f280000000800 */
[----:B---3--:R-:W3:Y:S04]  /*1db0*/  LDS R15, [R3+0xc] ;  /* 0x00000c00030f7984 */ /* 0x008ee80000000800 */
[----:B------:R-:W5:Y:S04]  /*1dc0*/  LDS R21, [R3+0x10] ;  /* 0x0000100003157984 */ /* 0x000f680000000800 */
[----:B------:R-:W1:Y:S04]  /*1dd0*/  LDS R23, [R3+0x14] ;  /* 0x0000140003177984 */ /* 0x000e680000000800 */
[----:B------:R-:W1:Y:S04]  /*1de0*/  LDS R25, [R3+0x18] ;  /* 0x0000180003197984 */ /* 0x000e680000000800 */
[----:B------:R-:W1:Y:S01]  /*1df0*/  LDS R27, [R3+0x1c] ;  /* 0x00001c00031b7984 */ /* 0x000e620000000800 */
[----:B--2---:R-:W-:-:S04]  /*1e00*/  FADD R11, R20, R11 ;  /* 0x0000000b140b7221 */ /* 0x004fc80000000000 */
[----:B0-----:R-:W-:-:S04]  /*1e10*/  FADD R8, R11, R8 ;  /* 0x000000080b087221 */ /* 0x001fc80000000000 */
[----:B----4-:R-:W-:-:S04]  /*1e20*/  FADD R8, R8, R13 ;  /* 0x0000000d08087221 */ /* 0x010fc80000000000 */
[----:B---3--:R-:W-:-:S04]  /*1e30*/  FADD R8, R8, R15 ;  /* 0x0000000f08087221 */ /* 0x008fc80000000000 */
[----:B-----5:R-:W-:-:S04]  /*1e40*/  FADD R8, R8, R21 ;  /* 0x0000001508087221 */ /* 0x020fc80000000000 */
[----:B-1----:R-:W-:-:S04]  /*1e50*/  FADD R8, R8, R23 ;  /* 0x0000001708087221 */ /* 0x002fc80000000000 */
[----:B------:R-:W-:-:S04]  /*1e60*/  FADD R8, R8, R25 ;  /* 0x0000001908087221 */ /* 0x000fc80000000000 */
[----:B------:R-:W-:-:S07]  /*1e70*/  FADD R20, R8, R27 ;  /* 0x0000001b08147221 */ /* 0x000fce0000000000 */
.L_x_31:
        /* <DEDUP_REMOVED lines=10> */
[----:B------:R-:W5:Y:S01]  /*1f20*/  LDS R12, [R6+0xc] ;  /* 0x00000c00060c7984 */ /* 0x000f620000000800 */
[----:B--2---:R-:W-:-:S04]  /*1f30*/  FADD R3, R20, R3 ;  /* 0x0000000314037221 */ /* 0x004fc80000000000 */
[----:B0-----:R-:W-:-:S04]  /*1f40*/  FADD R3, R3, R8 ;  /* 0x0000000803037221 */ /* 0x001fc80000000000 */
[----:B----4-:R-:W-:-:S04]  /*1f50*/  FADD R3, R3, R10 ;  /* 0x0000000a03037221 */ /* 0x010fc80000000000 */
[----:B-----5:R-:W-:-:S07]  /*1f60*/  FADD R20, R3, R12 ;  /* 0x0000000c03147221 */ /* 0x020fce0000000000 */
.L_x_32:
[----:B------:R-:W-:Y:S05]  /*1f70*/  @!P1 BRA `(.L_x_28) ;  /* 0x0000000000249947 */ /* 0x000fea0003800000 */
[----:B------:R-:W-:Y:S01]  /*1f80*/  LEA R9, R9, R7, 0x2 ;  /* 0x0000000709097211 */ /* 0x000fe200078e10ff */
[----:B------:R-:W-:-:S03]  /*1f90*/  IMAD.MOV R0, RZ, RZ, -R0 ;  /* 0x000000ffff007224 */ /* 0x000fc600078e0a00 */
[----:B------:R-:W-:-:S07]  /*1fa0*/  IADD3 R9, PT, PT, R9, UR4, RZ ;  /* 0x0000000409097c10 */ /* 0x000fce000fffe0ff */
.L_x_33:
[----:B------:R0:W2:Y:S01]  /*1fb0*/  LDS R3, [R9] ;  /* 0x0000000009037984 */ /* 0x0000a20000000800 */
[----:B------:R-:W-:-:S05]  /*1fc0*/  VIADD R0, R0, 0x1 ;  /* 0x0000000100007836 */ /* 0x000fca0000000000 */
[----:B------:R-:W-:Y:S02]  /*1fd0*/  ISETP.NE.AND P0, PT, R0, RZ, PT ;  /* 0x000000ff0000720c */ /* 0x000fe40003f05270 */
[----:B0-----:R-:W-:Y:S01]  /*1fe0*/  IADD3 R9, PT, PT, R9, 0x4, RZ ;  /* 0x0000000409097810 */ /* 0x001fe20007ffe0ff */
[----:B--2---:R-:W-:-:S10]  /*1ff0*/  FADD R20, R3, R20 ;  /* 0x0000001403147221 */ /* 0x004fd40000000000 */
[----:B------:R-:W-:Y:S05]  /*2000*/  @P0 BRA `(.L_x_33) ;  /* 0xfffffffc00e80947 */ /* 0x000fea000383ffff */
.L_x_28:
[----:B--2---:R0:W-:Y:S02]  /*2010*/  STS [R7+UR4], R20 ;  /* 0x0000001407007988 */ /* 0x0041e40008000804 */
.L_x_27:
[----:B------:R-:W-:Y:S05]  /*2020*/  BSYNC.RECONVERGENT B0 ;  /* 0x0000000000007941 */ /* 0x000fea0003800200 */
.L_x_26:
[----:B------:R-:W-:Y:S01]  /*2030*/  BAR.SYNC.DEFER_BLOCKING 0x0 ;  /* 0x0000000000007b1d */ /* 0x000fe20000010000 */
[----:B------:R-:W-:-:S13]  /*2040*/  ISETP.GE.AND P0, PT, R17, R16, PT ;  /* 0x000000101100720c */ /* 0x000fda0003f06270 */
[----:B------:R-:W-:Y:S05]  /*2050*/  @P0 EXIT ;  /* 0x000000000000094d */ /* 0x000fea0003800000 */
[----:B------:R-:W2:Y:S01]  /*2060*/  I2F.U32.RP R6, R2 ;  /* 0x0000000200067306 */ /* 0x000ea20000209000 */
[----:B------:R-:W-:Y:S01]  /*2070*/  IMAD.IADD R3, R17, 0x1, R2 ;  /* 0x0000000111037824 */ /* 0x000fe200078e0202 */
[----:B------:R-:W-:Y:S01]  /*2080*/  ISETP.NE.U32.AND P2, PT, R2, RZ, PT ;  /* 0x000000ff0200720c */ /* 0x000fe20003f45070 */
[----:B------:R-:W-:Y:S03]  /*2090*/  BSSY.RECONVERGENT B0, `(.L_x_34) ;  /* 0x0000035000007945 */ /* 0x000fe60003800200 */
[CC--:B------:R-:W-:Y:S02]  /*20a0*/  ISETP.GE.U32.AND P0, PT, R3.reuse, R16.reuse, PT ;  /* 0x000000100300720c */ /* 0x0c0fe40003f06070 */
[----:B------:R-:W-:Y:S02]  /*20b0*/  VIMNMX.U32 R16, PT, PT, R3, R16, !PT ;  /* 0x0000001003107248 */ /* 0x000fe40007fe0000 */
[----:B------:R-:W-:-:S04]  /*20c0*/  SEL R0, RZ, 0x1, P0 ;  /* 0x00000001ff007807 */ /* 0x000fc80000000000 */
[----:B------:R-:W-:Y:S01]  /*20d0*/  IADD3 R3, PT, PT, R16, -R3, -R0 ;  /* 0x8000000310037210 */ /* 0x000fe20007ffe800 */
[----:B--2---:R-:W2:Y:S02]  /*20e0*/  MUFU.RCP R6, R6 ;  /* 0x0000000600067308 */ /* 0x004ea40000001000 */
[----:B--2---:R-:W-:-:S06]  /*20f0*/  VIADD R8, R6, 0xffffffe ;  /* 0x0ffffffe06087836 */ /* 0x004fcc0000000000 */
[----:B------:R2:W4:Y:S02]  /*2100*/  F2I.FTZ.U32.TRUNC.NTZ R9, R8 ;  /* 0x0000000800097305 */ /* 0x000524000021f000 */
[----:B--2---:R-:W-:Y:S02]  /*2110*/  MOV R8, RZ ;  /* 0x000000ff00087202 */ /* 0x004fe40000000f00 */
[----:B----4-:R-:W-:-:S05]  /*2120*/  IADD3 R11, PT, PT, RZ, -R9, RZ ;  /* 0x80000009ff0b7210 */ /* 0x010fca0007ffe0ff */
[----:B------:R-:W-:-:S04]  /*2130*/  IMAD R11, R11, R2, RZ ;  /* 0x000000020b0b7224 */ /* 0x000fc800078e02ff */
[----:B------:R-:W-:-:S06]  /*2140*/  IMAD.HI.U32 R6, R9, R11, R8 ;  /* 0x0000000b09067227 */ /* 0x000fcc00078e0008 */
[----:B------:R-:W-:-:S04]  /*2150*/  IMAD.HI.U32 R9, R6, R3, RZ ;  /* 0x0000000306097227 */ /* 0x000fc800078e00ff */
[----:B------:R-:W-:-:S04]  /*2160*/  IMAD.MOV R6, RZ, RZ, -R9 ;  /* 0x000000ffff067224 */ /* 0x000fc800078e0a09 */
[----:B------:R-:W-:-:S05]  /*2170*/  IMAD R3, R2, R6, R3 ;  /* 0x0000000602037224 */ /* 0x000fca00078e0203 */
[----:B------:R-:W-:-:S13]  /*2180*/  ISETP.GE.U32.AND P0, PT, R3, R2, PT ;  /* 0x000000020300720c */ /* 0x000fda0003f06070 */
[----:B------:R-:W-:Y:S01]  /*2190*/  @P0 IADD3 R3, PT, PT, R3, -R2, RZ ;  /* 0x8000000203030210 */ /* 0x000fe20007ffe0ff */
[----:B------:R-:W-:-:S03]  /*21a0*/  @P0 VIADD R9, R9, 0x1 ;  /* 0x0000000109090836 */ /* 0x000fc60000000000 */
[----:B------:R-:W-:Y:S02]  /*21b0*/  ISETP.GE.U32.AND P1, PT, R3, R2, PT ;  /* 0x000000020300720c */ /* 0x000fe40003f26070 */
[----:B------:R2:W4:Y:S11]  /*21c0*/  LDS R3, [R7+UR4] ;  /* 0x0000000407037984 */ /* 0x0005360008000800 */
[----:B------:R-:W-:-:S02]  /*21d0*/  @P1 IADD3 R9, PT, PT, R9, 0x1, RZ ;  /* 0x0000000109091810 */ /* 0x000fc40007ffe0ff */
[----:B------:R-:W-:-:S05]  /*21e0*/  @!P2 LOP3.LUT R9, RZ, R2, RZ, 0x33, !PT ;  /* 0x00000002ff09a212 */ /* 0x000fca00078e33ff */
[----:B------:R-:W-:-:S05]  /*21f0*/  IMAD.IADD R9, R0, 0x1, R9 ;  /* 0x0000000100097824 */ /* 0x000fca00078e0209 */
[----:B------:R-:W-:-:S04]  /*2200*/  LOP3.LUT R0, R9, 0x3, RZ, 0xc0, !PT ;  /* 0x0000000309007812 */ /* 0x000fc800078ec0ff */
[----:B------:R-:W-:-:S13]  /*2210*/  ISETP.NE.AND P0, PT, R0, 0x3, PT ;  /* 0x000000030000780c */ /* 0x000fda0003f05270 */
[----:B--2-4-:R-:W-:Y:S05]  /*2220*/  @!P0 BRA `(.L_x_35) ;  /* 0x00000000006c8947 */ /* 0x014fea0003800000 */
[----:B------:R-:W-:Y:S01]  /*2230*/  IMAD.WIDE.U32 R18, R17, 0x4, R18 ;  /* 0x0000000411127825 */ /* 0x000fe200078e0012 */
[----:B------:R-:W-:-:S04]  /*2240*/  IADD3 R0, PT, PT, R9, 0x1, RZ ;  /* 0x0000000109007810 */ /* 0x000fc80007ffe0ff */
[----:B------:R-:W-:Y:S02]  /*2250*/  LOP3.LUT R0, R0, 0x3, RZ, 0xc0, !PT ;  /* 0x0000000300007812 */ /* 0x000fe400078ec0ff */
[----:B------:R-:W-:-:S03]  /*2260*/  IADD3 R10, P0, PT, R18, UR6, RZ ;  /* 0x00000006120a7c10 */ /* 0x000fc6000ff1e0ff */
[----:B------:R-:W-:Y:S01]  /*2270*/  IMAD R17, R0, R2, R17 ;  /* 0x0000000200117224 */ /* 0x000fe200078e0211 */
[----:B------:R-:W-:Y:S01]  /*2280*/  IADD3.X R11, PT, PT, R19, UR7, RZ, P0, !PT ;  /* 0x00000007130b7c10 */ /* 0x000fe200087fe4ff */
[----:B---3--:R-:W-:-:S08]  /*2290*/  IMAD.MOV R14, RZ, RZ, -R0 ;  /* 0x000000ffff0e7224 */ /* 0x008fd000078e0a00 */
.L_x_38:
[----:B--2---:R-:W-:Y:S01]  /*22a0*/  MOV R6, R10 ;  /* 0x0000000a00067202 */ /* 0x004fe20000000f00 */
[----:B0-----:R-:W-:-:S05]  /*22b0*/  IMAD.MOV.U32 R7, RZ, RZ, R11 ;  /* 0x000000ffff077224 */ /* 0x001fca00078e000b */
[----:B------:R-:W2:Y:S01]  /*22c0*/  LDG.E R0, desc[UR8][R6.64] ;  /* 0x0000000806007981 */ /* 0x000ea2000c1e1900 */
[----:B------:R-:W0:Y:S01]  /*22d0*/  MUFU.RCP R8, R3 ;  /* 0x0000000300087308 */ /* 0x000e220000001000 */
[----:B------:R-:W-:Y:S01]  /*22e0*/  IADD3 R14, PT, PT, R14, 0x1, RZ ;  /* 0x000000010e0e7810 */ /* 0x000fe20007ffe0ff */
[----:B------:R-:W-:Y:S03]  /*22f0*/  BSSY.RECONVERGENT B1, `(.L_x_36) ;  /* 0x000000b000017945 */ /* 0x000fe60003800200 */
[----:B------:R-:W-:Y:S01]  /*2300*/  ISETP.NE.AND P2, PT, R14, RZ, PT ;  /* 0x000000ff0e00720c */ /* 0x000fe20003f45270 */
[----:B0-----:R-:W-:-:S04]  /*2310*/  FFMA R11, -R3, R8, 1 ;  /* 0x3f800000030b7423 */ /* 0x001fc80000000108 */
[----:B------:R-:W-:Y:S01]  /*2320*/  FFMA R11, R8, R11, R8 ;  /* 0x0000000b080b7223 */ /* 0x000fe20000000008 */
[----:B--2---:R-:W0:Y:S03]  /*2330*/  FCHK P0, R0, R3 ;  /* 0x0000000300007302 */ /* 0x004e260000000000 */
[----:B------:R-:W-:-:S04]  /*2340*/  FFMA R8, R0, R11, RZ ;  /* 0x0000000b00087223 */ /* 0x000fc800000000ff */
[----:B------:R-:W-:-:S04]  /*2350*/  FFMA R10, -R3, R8, R0 ;  /* 0x00000008030a7223 */ /* 0x000fc80000000100 */
[----:B------:R-:W-:Y:S01]  /*2360*/  FFMA R13, R11, R10, R8 ;  /* 0x0000000a0b0d7223 */ /* 0x000fe20000000008 */
[----:B0-----:R-:W-:Y:S06]  /*2370*/  @!P0 BRA `(.L_x_37) ;  /* 0x0000000000088947 */ /* 0x001fec0003800000 */
[----:B------:R-:W-:-:S07]  /*2380*/  MOV R10, 0x23a0 ;  /* 0x000023a0000a7802 */ /* 0x000fce0000000f00 */
[----:B-1----:R-:W-:Y:S05]  /*2390*/  CALL.REL.NOINC `($__internal_0_$__cuda_sm3x_div_rn_noftz_f32_slowpath) ;  /* 0x0000000400647944 */ /* 0x002fea0003c00000 */
.L_x_37:
[----:B------:R-:W-:Y:S05]  /*23a0*/  BSYNC.RECONVERGENT B1 ;  /* 0x0000000000017941 */ /* 0x000fea0003800200 */
.L_x_36:
[----:B------:R2:W-:Y:S01]  /*23b0*/  STG.E desc[UR8][R6.64], R13 ;  /* 0x0000000d06007986 */ /* 0x0005e2000c101908 */
[----:B------:R-:W-:Y:S01]  /*23c0*/  IMAD.WIDE.U32 R10, R2, 0x4, R6 ;  /* 0x00000004020a7825 */ /* 0x000fe200078e0006 */
[----:B------:R-:W-:Y:S06]  /*23d0*/  @P2 BRA `(.L_x_38) ;  /* 0xfffffffc00b02947 */ /* 0x000fec000383ffff */
.L_x_35:
[----:B------:R-:W-:Y:S05]  /*23e0*/  BSYNC.RECONVERGENT B0 ;  /* 0x0000000000007941 */ /* 0x000fea0003800200 */
.L_x_34:
[----:B------:R-:W-:-:S13]  /*23f0*/  ISETP.GE.U32.AND P0, PT, R9, 0x3, PT ;  /* 0x000000030900780c */ /* 0x000fda0003f06070 */
[----:B------:R-:W-:Y:S05]  /*2400*/  @!P0 EXIT ;  /* 0x000000000000894d */ /* 0x000fea0003800000 */
[----:B------:R-:W-:Y:S01]  /*2410*/  IMAD.SHL.U32 R9, R2, 0x4, RZ ;  /* 0x0000000402097824 */ /* 0x000fe200078e00ff */
[----:B------:R-:W4:Y:S06]  /*2420*/  LDCU UR4, c[0x0][0x394] ;  /* 0x00007280ff0477ac */ /* 0x000f2c0008000800 */
.L_x_47:
[----:B0-2---:R-:W-:-:S06]  /*2430*/  IMAD.WIDE.U32 R6, R17, 0x4, R4 ;  /* 0x0000000411067825 */ /* 0x005fcc00078e0004 */
[----:B------:R-:W2:Y:S01]  /*2440*/  LDG.E R6, desc[UR8][R6.64] ;  /* 0x0000000806067981 */ /* 0x000ea2000c1e1900 */
[----:B------:R-:W0:Y:S01]  /*2450*/  MUFU.RCP R0, R3 ;  /* 0x0000000300007308 */ /* 0x000e220000001000 */
[----:B------:R-:W-:Y:S01]  /*2460*/  BSSY.RECONVERGENT B0, `(.L_x_39) ;  /* 0x000000b000007945 */ /* 0x000fe20003800200 */
[----:B0-----:R-:W-:-:S04]  /*2470*/  FFMA R11, -R3, R0, 1 ;  /* 0x3f800000030b7423 */ /* 0x001fc80000000100 */
[----:B------:R-:W-:Y:S02]  /*2480*/  FFMA R0, R0, R11, R0 ;  /* 0x0000000b00007223 */ /* 0x000fe40000000000 */
[----:B--2---:R-:W0:Y:S02]  /*2490*/  FCHK P0, R6, R3 ;  /* 0x0000000306007302 */ /* 0x004e240000000000 */
[----:B------:R-:W-:-:S04]  /*24a0*/  FFMA R8, R0, R6, RZ ;  /* 0x0000000600087223 */ /* 0x000fc800000000ff */
[----:B------:R-:W-:-:S04]  /*24b0*/  FFMA R11, -R3, R8, R6 ;  /* 0x00000008030b7223 */ /* 0x000fc80000000106 */
[----:B------:R-:W-:Y:S01]  /*24c0*/  FFMA R13, R0, R11, R8 ;  /* 0x0000000b000d7223 */ /* 0x000fe20000000008 */
[----:B0-----:R-:W-:Y:S06]  /*24d0*/  @!P0 BRA `(.L_x_40) ;  /* 0x00000000000c8947 */ /* 0x001fec0003800000 */
[----:B------:R-:W-:Y:S02]  /*24e0*/  MOV R0, R6 ;  /* 0x0000000600007202 */ /* 0x000fe40000000f00 */
[----:B------:R-:W-:-:S07]  /*24f0*/  MOV R10, 0x2510 ;  /* 0x00002510000a7802 */ /* 0x000fce0000000f00 */
[----:B-1-34-:R-:W-:Y:S05]  /*2500*/  CALL.REL.NOINC `($__internal_0_$__cuda_sm3x_div_rn_noftz_f32_slowpath) ;  /* 0x0000000400087944 */ /* 0x01afea0003c00000 */
.L_x_40:
[----:B----4-:R-:W-:Y:S05]  /*2510*/  BSYNC.RECONVERGENT B0 ;  /* 0x0000000000007941 */ /* 0x010fea0003800200 */
.L_x_39:
[----:B------:R-:W-:Y:S02]  /*2520*/  IMAD.IADD R21, R2, 0x1, R17 ;  /* 0x0000000102157824 */ /* 0x000fe400078e0211 */
[----:B------:R-:W-:-:S04]  /*2530*/  IMAD.WIDE R6, R17, 0x4, R4 ;  /* 0x0000000411067825 */ /* 0x000fc800078e0204 */
[----:B------:R-:W-:Y:S01]  /*2540*/  IMAD.WIDE.U32 R10, R21, 0x4, R4 ;  /* 0x00000004150a7825 */ /* 0x000fe200078e0004 */
[----:B------:R0:W-:Y:S05]  /*2550*/  STG.E desc[UR8][R6.64], R13 ;  /* 0x0000000d06007986 */ /* 0x0001ea000c101908 */
[----:B------:R-:W2:Y:S01]  /*2560*/  LDG.E R10, desc[UR8][R10.64] ;  /* 0x000000080a0a7981 */ /* 0x000ea2000c1e1900 */
[----:B------:R-:W3:Y:S01]  /*2570*/  MUFU.RCP R0, R3 ;  /* 0x0000000300007308 */ /* 0x000ee20000001000 */
[----:B------:R-:W-:Y:S01]  /*2580*/  BSSY.RECONVERGENT B0, `(.L_x_41) ;  /* 0x000000c000007945 */ /* 0x000fe20003800200 */
[----:B---3--:R-:W-:-:S04]  /*2590*/  FFMA R15, -R3, R0, 1 ;  /* 0x3f800000030f7423 */ /* 0x008fc80000000100 */
[----:B------:R-:W-:Y:S02]  /*25a0*/  FFMA R0, R0, R15, R0 ;  /* 0x0000000f00007223 */ /* 0x000fe40000000000 */
[----:B--2---:R-:W2:Y:S02]  /*25b0*/  FCHK P0, R10, R3 ;  /* 0x000000030a007302 */ /* 0x004ea40000000000 */
[----:B------:R-:W-:-:S04]  /*25c0*/  FFMA R8, R0, R10, RZ ;  /* 0x0000000a00087223 */ /* 0x000fc800000000ff */
[----:B------:R-:W-:-:S04]  /*25d0*/  FFMA R15, -R3, R8, R10 ;  /* 0x00000008030f7223 */ /* 0x000fc8000000010a */
[----:B------:R-:W-:Y:S01]  /*25e0*/  FFMA R15, R0, R15, R8 ;  /* 0x0000000f000f7223 */ /* 0x000fe20000000008 */
[----:B0-2---:R-:W-:Y:S06]  /*25f0*/  @!P0 BRA `(.L_x_42) ;  /* 0x0000000000108947 */ /* 0x005fec0003800000 */
[----:B------:R-:W-:Y:S02]  /*2600*/  MOV R0, R10 ;  /* 0x0000000a00007202 */ /* 0x000fe40000000f00 */
[----:B------:R-:W-:-:S07]  /*2610*/  MOV R10, 0x2630 ;  /* 0x00002630000a7802 */ /* 0x000fce0000000f00 */
[----:B-1----:R-:W-:Y:S05]  /*2620*/  CALL.REL.NOINC `($__internal_0_$__cuda_sm3x_div_rn_noftz_f32_slowpath) ;  /* 0x0000000000c07944 */ /* 0x002fea0003c00000 */
[----:B------:R-:W-:-:S07]  /*2630*/  IMAD.MOV.U32 R15, RZ, RZ, R13 ;  /* 0x000000ffff0f7224 */ /* 0x000fce00078e000d */
.L_x_42:
[----:B------:R-:W-:Y:S05]  /*2640*/  BSYNC.RECONVERGENT B0 ;  /* 0x0000000000007941 */ /* 0x000fea0003800200 */
.L_x_41:
[----:B------:R-:W-:Y:S02]  /*2650*/  IADD3 R6, P0, PT, R9, R6, RZ ;  /* 0x0000000609067210 */ /* 0x000fe40007f1e0ff */
[----:B------:R-:W-:-:S03]  /*2660*/  IADD3 R17, PT, PT, R21, R2, RZ ;  /* 0x0000000215117210 */ /* 0x000fc60007ffe0ff */
[----:B------:R-:W-:Y:S02]  /*2670*/  IMAD.X R7, RZ, RZ, R7, P0 ;  /* 0x000000ffff077224 */ /* 0x000fe400000e0607 */
[----:B------:R-:W-:-:S03]  /*2680*/  IMAD.WIDE.U32 R10, R17, 0x4, R4 ;  /* 0x00000004110a7825 */ /* 0x000fc600078e0004 */
[----:B------:R0:W-:Y:S04]  /*2690*/  STG.E desc[UR8][R6.64], R15 ;  /* 0x0000000f06007986 */ /* 0x0001e8000c101908 */
        /* <DEDUP_REMOVED lines=13> */
.L_x_44:
[----:B------:R-:W-:Y:S05]  /*2770*/  BSYNC.RECONVERGENT B0 ;  /* 0x0000000000007941 */ /* 0x000fea0003800200 */
.L_x_43:
[----:B------:R-:W-:Y:S01]  /*2780*/  IADD3 R6, P0, PT, R9, R6, RZ ;  /* 0x0000000609067210 */ /* 0x000fe20007f1e0ff */
[----:B------:R-:W-:-:S03]  /*2790*/  IMAD.IADD R17, R17, 0x1, R2 ;  /* 0x0000000111117824 */ /* 0x000fc600078e0202 */
[----:B------:R-:W-:Y:S01]  /*27a0*/  IADD3.X R7, PT, PT, RZ, R7, RZ, P0, !PT ;  /* 0x00000007ff077210 */ /* 0x000fe200007fe4ff */
[----:B------:R-:W-:-:S04]  /*27b0*/  IMAD.WIDE.U32 R10, R17, 0x4, R4 ;  /* 0x00000004110a7825 */ /* 0x000fc800078e0004 */
        /* <DEDUP_REMOVED lines=11> */
[----:B------:R-:W-:Y:S01]  /*2870*/  IMAD.MOV.U32 R0, RZ, RZ, R10 ;  /* 0x000000ffff007224 */ /* 0x000fe200078e000a */
[----:B------:R-:W-:-:S07]  /*2880*/  MOV R10, 0x28a0 ;  /* 0x000028a0000a7802 */ /* 0x000fce0000000f00 */
[----:B-1----:R-:W-:Y:S05]  /*2890*/  CALL.REL.NOINC `($__internal_0_$__cuda_sm3x_div_rn_noftz_f32_slowpath) ;  /* 0x0000000000247944 */ /* 0x002fea0003c00000 */
[----:B------:R-:W-:-:S07]  /*28a0*/  MOV R15, R13 ;  /* 0x0000000d000f7202 */ /* 0x000fce0000000f00 */
.L_x_46:
[----:B------:R-:W-:Y:S05]  /*28b0*/  BSYNC.RECONVERGENT B0 ;  /* 0x0000000000007941 */ /* 0x000fea0003800200 */
.L_x_45:
[----:B------:R-:W-:Y:S02]  /*28c0*/  IADD3 R6, P0, PT, R9, R6, RZ ;  /* 0x0000000609067210 */ /* 0x000fe40007f1e0ff */
[----:B------:R-:W-:-:S03]  /*28d0*/  IADD3 R17, PT, PT, R17, R2, RZ ;  /* 0x0000000211117210 */ /* 0x000fc60007ffe0ff */
[----:B------:R-:W-:Y:S01]  /*28e0*/  IMAD.X R7, RZ, RZ, R7, P0 ;  /* 0x000000ffff077224 */ /* 0x000fe200000e0607 */
[----:B------:R-:W-:-:S04]  /*28f0*/  ISETP.GE.AND P0, PT, R17, UR4, PT ;  /* 0x0000000411007c0c */ /* 0x000fc8000bf06270 */
[----:B------:R0:W-:Y:S09]  /*2900*/  STG.E desc[UR8][R6.64], R15 ;  /* 0x0000000f06007986 */ /* 0x0001f2000c101908 */
[----:B------:R-:W-:Y:S05]  /*2910*/  @!P0 BRA `(.L_x_47) ;  /* 0xfffffff800c48947 */ /* 0x000fea000383ffff */
[----:B------:R-:W-:Y:S05]  /*2920*/  EXIT ;  /* 0x000000000000794d */ /* 0x000fea0003800000 */
        .weak           $__internal_0_$__cuda_sm3x_div_rn_noftz_f32_slowpath
        .type           $__internal_0_$__cuda_sm3x_div_rn_noftz_f32_slowpath,@function
        .size           $__internal_0_$__cuda_sm3x_div_rn_noftz_f32_slowpath,(.L_x_218 - $__internal_0_$__cuda_sm3x_div_rn_noftz_f32_slowpath)
$__internal_0_$__cuda_sm3x_div_rn_noftz_f32_slowpath:
[--C-:B------:R-:W-:Y:S01]  /*2930*/  SHF.R.U32.HI R8, RZ, 0x17, R3.reuse ;  /* 0x00000017ff087819 */ /* 0x100fe20000011603 */
[----:B------:R-:W-:Y:S01]  /*2940*/  BSSY.RECONVERGENT B2, `(.L_x_48) ;  /* 0x0000064000027945 */ /* 0x000fe20003800200 */
[----:B------:R-:W-:Y:S01]  /*2950*/  SHF.R.U32.HI R15, RZ, 0x17, R0 ;  /* 0x00000017ff0f7819 */ /* 0x000fe20000011600 */
[----:B------:R-:W-:Y:S01]  /*2960*/  IMAD.MOV.U32 R13, RZ, RZ, R3 ;  /* 0x000000ffff0d7224 */ /* 0x000fe200078e0003 */
[----:B------:R-:W-:Y:S02]  /*2970*/  LOP3.LUT R8, R8, 0xff, RZ, 0xc0, !PT ;  /* 0x000000ff08087812 */ /* 0x000fe400078ec0ff */
[----:B------:R-:W-:-:S03]  /*2980*/  LOP3.LUT R15, R15, 0xff, RZ, 0xc0, !PT ;  /* 0x000000ff0f0f7812 */ /* 0x000fc600078ec0ff */
[----:B------:R-:W-:Y:S01]  /*2990*/  VIADD R12, R8, 0xffffffff ;  /* 0xffffffff080c7836 */ /* 0x000fe20000000000 */
[----:B------:R-:W-:-:S04]  /*29a0*/  IADD3 R11, PT, PT, R15, -0x1, RZ ;  /* 0xffffffff0f0b7810 */ /* 0x000fc80007ffe0ff */
[----:B------:R-:W-:-:S04]  /*29b0*/  ISETP.GT.U32.AND P0, PT, R12, 0xfd, PT ;  /* 0x000000fd0c00780c */ /* 0x000fc80003f04070 */
[----:B------:R-:W-:-:S13]  /*29c0*/  ISETP.GT.U32.OR P0, PT, R11, 0xfd, P0 ;  /* 0x000000fd0b00780c */ /* 0x000fda0000704470 */
[----:B------:R-:W-:Y:S01]  /*29d0*/  @!P0 MOV R11, RZ ;  /* 0x000000ff000b8202 */ /* 0x000fe20000000f00 */
[----:B------:R-:W-:Y:S06]  /*29e0*/  @!P0 BRA `(.L_x_49) ;  /* 0x0000000000608947 */ /* 0x000fec0003800000 */
[----:B------:R-:W-:Y:S02]  /*29f0*/  FSETP.GTU.FTZ.AND P0, PT, |R0|, +INF , PT ;  /* 0x7f8000000000780b */ /* 0x000fe40003f1c200 */
[----:B------:R-:W-:-:S04]  /*2a00*/  FSETP.GTU.FTZ.AND P1, PT, |R3|, +INF , PT ;  /* 0x7f8000000300780b */ /* 0x000fc80003f3c200 */
[----:B------:R-:W-:-:S13]  /*2a10*/  PLOP3.LUT P0, PT, P0, P1, PT, 0xf8, 0x8f ;  /* 0x00000000008f781c */ /* 0x000fda0000703f70 */
[----:B------:R-:W-:Y:S05]  /*2a20*/  @P0 BRA `(.L_x_50) ;  /* 0x0000000400500947 */ /* 0x000fea0003800000 */
[----:B------:R-:W-:-:S13]  /*2a30*/  LOP3.LUT P0, RZ, R13, 0x7fffffff, R0, 0xc8, !PT ;  /* 0x7fffffff0dff7812 */ /* 0x000fda000780c800 */
[----:B------:R-:W-:Y:S05]  /*2a40*/  @!P0 BRA `(.L_x_51) ;  /* 0x0000000400408947 */ /* 0x000fea0003800000 */
[C---:B------:R-:W-:Y:S02]  /*2a50*/  FSETP.NEU.FTZ.AND P3, PT, |R0|.reuse, +INF , PT ;  /* 0x7f8000000000780b */ /* 0x040fe40003f7d200 */
[----:B------:R-:W-:Y:S02]  /*2a60*/  FSETP.NEU.FTZ.AND P1, PT, |R3|, +INF , PT ;  /* 0x7f8000000300780b */ /* 0x000fe40003f3d200 */
[----:B------:R-:W-:-:S11]  /*2a70*/  FSETP.NEU.FTZ.AND P0, PT, |R0|, +INF , PT ;  /* 0x7f8000000000780b */ /* 0x000fd60003f1d200 */
[----:B------:R-:W-:Y:S05]  /*2a80*/  @!P1 BRA !P3, `(.L_x_51) ;  /* 0x0000000400309947 */ /* 0x000fea0005800000 */
[----:B------:R-:W-:-:S04]  /*2a90*/  LOP3.LUT P3, RZ, R0, 0x7fffffff, RZ, 0xc0, !PT ;  /* 0x7fffffff00ff7812 */ /* 0x000fc8000786c0ff */
[----:B------:R-:W-:-:S13]  /*2aa0*/  PLOP3.LUT P1, PT, P1, P3, PT, 0x2f, 0xf2 ;  /* 0x0000000000f2781c */ /* 0x000fda0000f26577 */
[----:B------:R-:W-:Y:S05]  /*2ab0*/  @P1 BRA `(.L_x_52) ;  /* 0x00000004001c1947 */ /* 0x000fea0003800000 */
[----:B------:R-:W-:-:S04]  /*2ac0*/  LOP3.LUT P1, RZ, R13, 0x7fffffff, RZ, 0xc0, !PT ;  /* 0x7fffffff0dff7812 */ /* 0x000fc8000782c0ff */
[----:B------:R-:W-:-:S13]  /*2ad0*/  PLOP3.LUT P0, PT, P0, P1, PT, 0x2f, 0xf2 ;  /* 0x0000000000f2781c */ /* 0x000fda0000702577 */
[----:B------:R-:W-:Y:S05]  /*2ae0*/  @P0 BRA `(.L_x_53) ;  /* 0x0000000400040947 */ /* 0x000fea0003800000 */
[----:B------:R-:W-:Y:S01]  /*2af0*/  VIADD R11, R15, 0xffffffff ;  /* 0xffffffff0f0b7836 */ /* 0x000fe20000000000 */
[----:B------:R-:W-:-:S04]  /*2b00*/  ISETP.GE.AND P1, PT, R12, RZ, PT ;  /* 0x000000ff0c00720c */ /* 0x000fc80003f26270 */
[----:B------:R-:W-:-:S09]  /*2b10*/  ISETP.GE.AND P0, PT, R11, RZ, PT ;  /* 0x000000ff0b00720c */ /* 0x000fd20003f06270 */
[----:B------:R-:W-:-:S04]  /*2b20*/  @!P1 FFMA R13, R3, 1.84467440737095516160e+19, RZ ;  /* 0x5f800000030d9823 */ /* 0x000fc800000000ff */
[----:B------:R-:W-:Y:S01]  /*2b30*/  @P0 MOV R11, RZ ;  /* 0x000000ff000b0202 */ /* 0x000fe20000000f00 */
[----:B------:R-:W-:Y:S02]  /*2b40*/  @!P0 IMAD.MOV.U32 R11, RZ, RZ, -0x40 ;  /* 0xffffffc0ff0b8424 */ /* 0x000fe400078e00ff */
[----:B------:R-:W-:-:S03]  /*2b50*/  @!P0 FFMA R0, R0, 1.84467440737095516160e+19, RZ ;  /* 0x5f80000000008823 */ /* 0x000fc600000000ff */
[----:B------:R-:W-:-:S07]  /*2b60*/  @!P1 IADD3 R11, PT, PT, R11, 0x40, RZ ;  /* 0x000000400b0b9810 */ /* 0x000fce0007ffe0ff */
.L_x_49:
[----:B------:R-:W-:Y:S01]  /*2b70*/  LEA R12, R8, 0xc0800000, 0x17 ;  /* 0xc0800000080c7811 */ /* 0x000fe200078eb8ff */
[----:B------:R-:W-:Y:S01]  /*2b80*/  BSSY.RECONVERGENT B3, `(.L_x_54) ;  /* 0x0000036000037945 */ /* 0x000fe20003800200 */
[----:B------:R-:W-:-:S03]  /*2b90*/  IADD3 R15, PT, PT, R15, -0x7f, RZ ;  /* 0xffffff810f0f7810 */ /* 0x000fc60007ffe0ff */
[----:B------:R-:W-:Y:S02]  /*2ba0*/  IMAD.IADD R16, R13, 0x1, -R12 ;  /* 0x000000010d107824 */ /* 0x000fe400078e0a0c */
[C---:B------:R-:W-:Y:S02]  /*2bb0*/  IMAD R0, R15.reuse, -0x800000, R0 ;  /* 0xff8000000f007824 */ /* 0x040fe400078e0200 */
[----:B------:R0:W1:Y:S01]  /*2bc0*/  MUFU.RCP R12, R16 ;  /* 0x00000010000c7308 */ /* 0x0000620000001000 */
[----:B------:R-:W-:Y:S01]  /*2bd0*/  FADD.FTZ R13, -R16, -RZ ;  /* 0x800000ff100d7221 */ /* 0x000fe20000010100 */
[----:B0-----:R-:W-:-:S05]  /*2be0*/  IADD3 R16, PT, PT, R15, 0x7f, -R8 ;  /* 0x0000007f0f107810 */ /* 0x001fca0007ffe808 */
[----:B------:R-:W-:Y:S02]  /*2bf0*/  IMAD.IADD R16, R16, 0x1, R11 ;  /* 0x0000000110107824 */ /* 0x000fe400078e020b */
[----:B-1----:R-:W-:-:S04]  /*2c00*/  FFMA R19, R12, R13, 1 ;  /* 0x3f8000000c137423 */ /* 0x002fc8000000000d */
[----:B------:R-:W-:-:S04]  /*2c10*/  FFMA R12, R12, R19, R12 ;  /* 0x000000130c0c7223 */ /* 0x000fc8000000000c */
[----:B------:R-:W-:-:S04]  /*2c20*/  FFMA R19, R0, R12, RZ ;  /* 0x0000000c00137223 */ /* 0x000fc800000000ff */
[----:B------:R-:W-:-:S04]  /*2c30*/  FFMA R18, R13, R19, R0 ;  /* 0x000000130d127223 */ /* 0x000fc80000000000 */
[----:B------:R-:W-:-:S04]  /*2c40*/  FFMA R19, R12, R18, R19 ;  /* 0x000000120c137223 */ /* 0x000fc80000000013 */
[----:B------:R-:W-:-:S04]  /*2c50*/  FFMA R0, R13, R19, R0 ;  /* 0x000000130d007223 */ /* 0x000fc80000000000 */
[----:B------:R-:W-:-:S05]  /*2c60*/  FFMA R13, R12, R0, R19 ;  /* 0x000000000c0d7223 */ /* 0x000fca0000000013 */
[----:B------:R-:W-:-:S04]  /*2c70*/  SHF.R.U32.HI R8, RZ, 0x17, R13 ;  /* 0x00000017ff087819 */ /* 0x000fc8000001160d */
[----:B------:R-:W-:-:S04]  /*2c80*/  LOP3.LUT R8, R8, 0xff, RZ, 0xc0, !PT ;  /* 0x000000ff08087812 */ /* 0x000fc800078ec0ff */
[----:B------:R-:W-:-:S05]  /*2c90*/  IADD3 R8, PT, PT, R8, R16, RZ ;  /* 0x0000001008087210 */ /* 0x000fca0007ffe0ff */
[----:B------:R-:W-:-:S05]  /*2ca0*/  VIADD R11, R8, 0xffffffff ;  /* 0xffffffff080b7836 */ /* 0x000fca0000000000 */
[----:B------:R-:W-:-:S13]  /*2cb0*/  ISETP.GE.U32.AND P0, PT, R11, 0xfe, PT ;  /* 0x000000fe0b00780c */ /* 0x000fda0003f06070 */
[----:B------:R-:W-:Y:S05]  /*2cc0*/  @!P0 BRA `(.L_x_55) ;  /* 0x0000000000808947 */ /* 0x000fea0003800000 */
[----:B------:R-:W-:-:S13]  /*2cd0*/  ISETP.GT.AND P0, PT, R8, 0xfe, PT ;  /* 0x000000fe0800780c */ /* 0x000fda0003f04270 */
[----:B------:R-:W-:Y:S05]  /*2ce0*/  @P0 BRA `(.L_x_56) ;  /* 0x00000000006c0947 */ /* 0x000fea0003800000 */
[----:B------:R-:W-:-:S13]  /*2cf0*/  ISETP.GE.AND P0, PT, R8, 0x1, PT ;  /* 0x000000010800780c */ /* 0x000fda0003f06270 */
[----:B------:R-:W-:Y:S05]  /*2d00*/  @P0 BRA `(.L_x_57) ;  /* 0x0000000000740947 */ /* 0x000fea0003800000 */
[----:B------:R-:W-:Y:S02]  /*2d10*/  ISETP.GE.AND P0, PT, R8, -0x18, PT ;  /* 0xffffffe80800780c */ /* 0x000fe40003f06270 */
[----:B------:R-:W-:-:S11]  /*2d20*/  LOP3.LUT R13, R13, 0x80000000, RZ, 0xc0, !PT ;  /* 0x800000000d0d7812 */ /* 0x000fd600078ec0ff */
[----:B------:R-:W-:Y:S05]  /*2d30*/  @!P0 BRA `(.L_x_57) ;  /* 0x0000000000688947 */ /* 0x000fea0003800000 */
[-CC-:B------:R-:W-:Y:S01]  /*2d40*/  FFMA.RZ R11, R12, R0.reuse, R19.reuse ;  /* 0x000000000c0b7223 */ /* 0x180fe2000000c013 */
[C---:B------:R-:W-:Y:S02]  /*2d50*/  ISETP.NE.AND P3, PT, R8.reuse, RZ, PT ;  /* 0x000000ff0800720c */ /* 0x040fe40003f65270 */
[----:B------:R-:W-:Y:S02]  /*2d60*/  ISETP.NE.AND P1, PT, R8, RZ, PT ;  /* 0x000000ff0800720c */ /* 0x000fe40003f25270 */
[----:B------:R-:W-:Y:S01]  /*2d70*/  LOP3.LUT R15, R11, 0x7fffff, RZ, 0xc0, !PT ;  /* 0x007fffff0b0f7812 */ /* 0x000fe200078ec0ff */
[CCC-:B------:R-:W-:Y:S01]  /*2d80*/  FFMA.RP R11, R12.reuse, R0.reuse, R19.reuse ;  /* 0x000000000c0b7223 */ /* 0x1c0fe20000008013 */
[----:B------:R-:W-:Y:S01]  /*2d90*/  FFMA.RM R0, R12, R0, R19 ;  /* 0x000000000c007223 */ /* 0x000fe20000004013 */
[----:B------:R-:W-:Y:S01]  /*2da0*/  IADD3 R12, PT, PT, R8, 0x20, RZ ;  /* 0x00000020080c7810 */ /* 0x000fe20007ffe0ff */
[----:B------:R-:W-:Y:S01]  /*2db0*/  IMAD.MOV R8, RZ, RZ, -R8 ;  /* 0x000000ffff087224 */ /* 0x000fe200078e0a08 */
[----:B------:R-:W-:-:S02]  /*2dc0*/  LOP3.LUT R15, R15, 0x800000, RZ, 0xfc, !PT ;  /* 0x008000000f0f7812 */ /* 0x000fc400078efcff */
[----:B------:R-:W-:Y:S02]  /*2dd0*/  FSETP.NEU.FTZ.AND P0, PT, R11, R0, PT ;  /* 0x000000000b00720b */ /* 0x000fe40003f1d000 */
[----:B------:R-:W-:Y:S02]  /*2de0*/  SHF.L.U32 R12, R15, R12, RZ ;  /* 0x0000000c0f0c7219 */ /* 0x000fe400000006ff */
[----:B------:R-:W-:Y:S02]  /*2df0*/  SEL R0, R8, RZ, P3 ;  /* 0x000000ff08007207 */ /* 0x000fe40001800000 */
[----:B------:R-:W-:Y:S02]  /*2e00*/  ISETP.NE.AND P1, PT, R12, RZ, P1 ;  /* 0x000000ff0c00720c */ /* 0x000fe40000f25270 */
[----:B------:R-:W-:Y:S02]  /*2e10*/  SHF.R.U32.HI R0, RZ, R0, R15 ;  /* 0x00000000ff007219 */ /* 0x000fe4000001160f */
[----:B------:R-:W-:-:S02]  /*2e20*/  PLOP3.LUT P0, PT, P0, P1, PT, 0xf8, 0x8f ;  /* 0x00000000008f781c */ /* 0x000fc40000703f70 */
[----:B------:R-:W-:Y:S02]  /*2e30*/  SHF.R.U32.HI R11, RZ, 0x1, R0 ;  /* 0x00000001ff0b7819 */ /* 0x000fe40000011600 */
[----:B------:R-:W-:-:S04]  /*2e40*/  SEL R8, RZ, 0x1, !P0 ;  /* 0x00000001ff087807 */ /* 0x000fc80004000000 */
[----:B------:R-:W-:-:S04]  /*2e50*/  LOP3.LUT R15, R8, 0x1, R11, 0xf8, !PT ;  /* 0x00000001080f7812 */ /* 0x000fc800078ef80b */
[----:B------:R-:W-:-:S04]  /*2e60*/  LOP3.LUT R0, R15, R0, RZ, 0xc0, !PT ;  /* 0x000000000f007212 */ /* 0x000fc800078ec0ff */
[----:B------:R-:W-:-:S04]  /*2e70*/  IADD3 R0, PT, PT, R11, R0, RZ ;  /* 0x000000000b007210 */ /* 0x000fc80007ffe0ff */
[----:B------:R-:W-:Y:S01]  /*2e80*/  LOP3.LUT R13, R0, R13, RZ, 0xfc, !PT ;  /* 0x0000000d000d7212 */ /* 0x000fe200078efcff */
[----:B------:R-:W-:Y:S06]  /*2e90*/  BRA `(.L_x_57) ;  /* 0x0000000000107947 */ /* 0x000fec0003800000 */
.L_x_56:
[----:B------:R-:W-:-:S04]  /*2ea0*/  LOP3.LUT R13, R13, 0x80000000, RZ, 0xc0, !PT ;  /* 0x800000000d0d7812 */ /* 0x000fc800078ec0ff */
[----:B------:R-:W-:Y:S01]  /*2eb0*/  LOP3.LUT R13, R13, 0x7f800000, RZ, 0xfc, !PT ;  /* 0x7f8000000d0d7812 */ /* 0x000fe200078efcff */
[----:B------:R-:W-:Y:S06]  /*2ec0*/  BRA `(.L_x_57) ;  /* 0x0000000000047947 */ /* 0x000fec0003800000 */
.L_x_55:
[----:B------:R-:W-:-:S07]  /*2ed0*/  IMAD R13, R16, 0x800000, R13 ;  /* 0x00800000100d7824 */ /* 0x000fce00078e020d */
.L_x_57:
[----:B------:R-:W-:Y:S05]  /*2ee0*/  BSYNC.RECONVERGENT B3 ;  /* 0x0000000000037941 */ /* 0x000fea0003800200 */
.L_x_54:
[----:B------:R-:W-:Y:S05]  /*2ef0*/  BRA `(.L_x_58) ;  /* 0x0000000000207947 */ /* 0x000fea0003800000 */
.L_x_53:
[----:B------:R-:W-:-:S04]  /*2f00*/  LOP3.LUT R13, R13, 0x80000000, R0, 0x48, !PT ;  /* 0x800000000d0d7812 */ /* 0x000fc800078e4800 */
[----:B------:R-:W-:Y:S01]  /*2f10*/  LOP3.LUT R13, R13, 0x7f800000, RZ, 0xfc, !PT ;  /* 0x7f8000000d0d7812 */ /* 0x000fe200078efcff */
[----:B------:R-:W-:Y:S06]  /*2f20*/  BRA `(.L_x_58) ;  /* 0x0000000000147947 */ /* 0x000fec0003800000 */
.L_x_52:
[----:B------:R-:W-:Y:S01]  /*2f30*/  LOP3.LUT R13, R13, 0x80000000, R0, 0x48, !PT ;  /* 0x800000000d0d7812 */ /* 0x000fe200078e4800 */
[----:B------:R-:W-:Y:S06]  /*2f40*/  BRA `(.L_x_58) ;  /* 0x00000000000c7947 */ /* 0x000fec0003800000 */
.L_x_51:
[----:B------:R-:W0:Y:S01]  /*2f50*/  MUFU.RSQ R13, -QNAN ;  /* 0xffc00000000d7908 */ /* 0x000e220000001400 */
[----:B------:R-:W-:Y:S05]  /*2f60*/  BRA `(.L_x_58) ;  /* 0x0000000000047947 */ /* 0x000fea0003800000 */
.L_x_50:
[----:B------:R-:W-:-:S07]  /*2f70*/  FADD.FTZ R13, R0, R3 ;  /* 0x00000003000d7221 */ /* 0x000fce0000010000 */
.L_x_58:
[----:B------:R-:W-:Y:S05]  /*2f80*/  BSYNC.RECONVERGENT B2 ;  /* 0x0000000000027941 */ /* 0x000fea0003800200 */
.L_x_48:
[----:B------:R-:W-:-:S04]  /*2f90*/  HFMA2 R11, -RZ, RZ, 0, 0 ;  /* 0x00000000ff0b7431 */ /* 0x000fc800000001ff */
[----:B0-----:R-:W-:Y:S05]  /*2fa0*/  RET.REL.NODEC R10 `(_Z15softmax_kernel4PfS_ii) ;  /* 0xffffffd00a147950 */ /* 0x001fea0003c3ffff */
.L_x_59:
[----:B------:R-:W-:-:S00]  /*2fb0*/  BRA `(.L_x_59) ;  /* 0xfffffffc00fc7947 */ /* 0x000fc0000383ffff */
[----:B------:R-:W-:-:S00]  /*2fc0*/  NOP ;  /* 0x0000000000007918 */ /* 0x000fc00000000000 */
        /* <DEDUP_REMOVED lines=11> */
.L_x_218:


//--------------------- .text._Z15softmax_kernel3PfS_ii --------------------------
	.section	.text._Z15softmax_kernel3PfS_ii,"ax",@progbits
	.align	128
        .global         _Z15softmax_kernel3PfS_ii
        .type           _Z15softmax_kernel3PfS_ii,@function
        .size           _Z15softmax_kernel3PfS_ii,(.L_x_219 - _Z15softmax_kernel3PfS_ii)
        .other          _Z15softmax_kernel3PfS_ii,@"STO_CUDA_ENTRY STV_DEFAULT"
_Z15softmax_kernel3PfS_ii:
.text._Z15softmax_kernel3PfS_ii:
[----:B------:R-:W-:Y:S01]  /*0000*/  LDC R1, c[0x0][0x37c] ;  /* 0x0000df00ff017b82 */ /* 0x000fe20000000800 */
[----:B------:R-:W0:Y:S07]  /*0010*/  S2R R7, SR_TID.X ;  /* 0x0000000000077919 */ /* 0x000e2e0000002100 */
[----:B------:R-:W0:Y:S01]  /*0020*/  LDC R0, c[0x0][0x394] ;  /* 0x0000e500ff007b82 */ /* 0x000e220000000800 */
[----:B------:R-:W-:Y:S01]  /*0030*/  BSSY.RECONVERGENT B0, `(.L_x_60) ;  /* 0x0000012000007945 */ /* 0x000fe20003800200 */
[----:B------:R-:W-:-:S06]  /*0040*/  IMAD.MOV.U32 R8, RZ, RZ, -0x800000 ;  /* 0xff800000ff087424 */ /* 0x000fcc00078e00ff */
[----:B------:R-:W1:Y:S08]  /*0050*/  S2UR UR4, SR_CTAID.X ;  /* 0x00000000000479c3 */ /* 0x000e700000002500 */
[----:B------:R-:W2:Y:S01]  /*0060*/  LDC.64 R2, c[0x0][0x388] ;  /* 0x0000e200ff027b82 */ /* 0x000ea20000000a00 */
[----:B0-----:R-:W-:Y:S01]  /*0070*/  ISETP.GE.AND P0, PT, R7, R0, PT ;  /* 0x000000000700720c */ /* 0x001fe20003f06270 */
[----:B-1----:R-:W-:Y:S01]  /*0080*/  IMAD R6, R0, UR4, RZ ;  /* 0x0000000400067c24 */ /* 0x002fe2000f8e02ff */
[----:B------:R-:W0:Y:S03]  /*0090*/  LDCU.64 UR4, c[0x0][0x358] ;  /* 0x00006b00ff0477ac */ /* 0x000e260008000a00 */
[----:B--2---:R-:W-:-:S08]  /*00a0*/  IMAD.WIDE R2, R6, 0x4, R2 ;  /* 0x0000000406027825 */ /* 0x004fd000078e0202 */
[----:B------:R-:W-:Y:S05]  /*00b0*/  @P0 BRA `(.L_x_61) ;  /* 0x0000000000240947 */ /* 0x000fea0003800000 */
[----:B------:R-:W1:Y:S01]  /*00c0*/  LDC R10, c[0x0][0x360] ;  /* 0x0000d800ff0a7b82 */ /* 0x000e620000000800 */
[----:B------:R-:W-:Y:S02]  /*00d0*/  IMAD.MOV.U32 R8, RZ, RZ, -0x800000 ;  /* 0xff800000ff087424 */ /* 0x000fe400078e00ff */
[----:B------:R-:W-:-:S07]  /*00e0*/  IMAD.MOV.U32 R9, RZ, RZ, R7 ;  /* 0x000000ffff097224 */ /* 0x000fce00078e0007 */
.L_x_62:
[----:B------:R-:W-:-:S06]  /*00f0*/  IMAD.WIDE R4, R9, 0x4, R2 ;  /* 0x0000000409047825 */ /* 0x000fcc00078e0202 */
[----:B0-----:R-:W2:Y:S01]  /*0100*/  LDG.E R5, desc[UR4][R4.64] ;  /* 0x0000000404057981 */ /* 0x001ea2000c1e1900 */
[----:B-1----:R-:W-:-:S05]  /*0110*/  IMAD.IADD R9, R10, 0x1, R9 ;  /* 0x000000010a097824 */ /* 0x002fca00078e0209 */
[----:B------:R-:W-:Y:S02]  /*0120*/  ISETP.GE.AND P0, PT, R9, R0, PT ;  /* 0x000000000900720c */ /* 0x000fe40003f06270 */
[----:B--2---:R-:W-:-:S11]  /*0130*/  FMNMX R8, R5, R8, !PT ;  /* 0x0000000805087209 */ /* 0x004fd60007800000 */
[----:B------:R-:W-:Y:S05]  /*0140*/  @!P0 BRA `(.L_x_62) ;  /* 0xfffffffc00e88947 */ /* 0x000fea000383ffff */
.L_x_61:
[----:B0-----:R-:W-:Y:S05]  /*0150*/  BSYNC.RECONVERGENT B0 ;  /* 0x0000000000007941 */ /* 0x001fea0003800200 */
.L_x_60:
[----:B------:R-:W0:Y:S01]  /*0160*/  SHFL.DOWN PT, R5, R8, 0x10, 0x1f ;  /* 0x0a001f0008057f89 */ /* 0x000e2200000e0000 */
[CC--:B------:R-:W-:Y:S01]  /*0170*/  ISETP.GE.AND P0, PT, R7.reuse, R0.reuse, PT ;  /* 0x000000000700720c */ /* 0x0c0fe20003f06270 */
[----:B------:R-:W-:Y:S01]  /*0180*/  BSSY.RECONVERGENT B0, `(.L_x_63) ;  /* 0x0000025000007945 */ /* 0x000fe20003800200 */
[----:B------:R-:W-:Y:S02]  /*0190*/  ISETP.GE.AND P1, PT, R7, R0, PT ;  /* 0x000000000700720c */ /* 0x000fe40003f26270 */
[----:B0-----:R-:W-:-:S05]  /*01a0*/  FMNMX R9, R5, R8, !PT ;  /* 0x0000000805097209 */ /* 0x001fca0007800000 */
[----:B------:R-:W0:Y:S02]  /*01b0*/  SHFL.DOWN PT, R4, R9, 0x8, 0x1f ;  /* 0x09001f0009047f89 */ /* 0x000e2400000e0000 */
[----:B0-----:R-:W-:-:S05]  /*01c0*/  FMNMX R10, R9, R4, !PT ;  /* 0x00000004090a7209 */ /* 0x001fca0007800000 */
[----:B------:R-:W0:Y:S02]  /*01d0*/  SHFL.DOWN PT, R5, R10, 0x4, 0x1f ;  /* 0x08801f000a057f89 */ /* 0x000e2400000e0000 */
[----:B0-----:R-:W-:-:S05]  /*01e0*/  FMNMX R11, R10, R5, !PT ;  /* 0x000000050a0b7209 */ /* 0x001fca0007800000 */
[----:B------:R-:W0:Y:S02]  /*01f0*/  SHFL.DOWN PT, R4, R11, 0x2, 0x1f ;  /* 0x08401f000b047f89 */ /* 0x000e2400000e0000 */
[----:B0-----:R-:W-:Y:S02]  /*0200*/  FMNMX R12, R11, R4, !PT ;  /* 0x000000040b0c7209 */ /* 0x001fe40007800000 */
[----:B------:R-:W0:Y:S03]  /*0210*/  LDC.64 R4, c[0x0][0x380] ;  /* 0x0000e000ff047b82 */ /* 0x000e260000000a00 */
[----:B------:R-:W1:Y:S01]  /*0220*/  SHFL.DOWN PT, R13, R12, 0x1, 0x1f ;  /* 0x08201f000c0d7f89 */ /* 0x000e6200000e0000 */
[----:B0-----:R-:W-:Y:S01]  /*0230*/  IMAD.WIDE R4, R6, 0x4, R4 ;  /* 0x0000000406047825 */ /* 0x001fe200078e0204 */
[----:B-1----:R-:W-:-:S05]  /*0240*/  FMNMX R13, R12, R13, !PT ;  /* 0x0000000d0c0d7209 */ /* 0x002fca0007800000 */
[----:B------:R0:W1:Y:S01]  /*0250*/  SHFL.IDX PT, R19, R13, RZ, 0x1f ;  /* 0x00001fff0d137589 */ /* 0x00006200000e0000 */
[----:B------:R-:W-:Y:S05]  /*0260*/  @P0 BRA `(.L_x_64) ;  /* 0x0000000000580947 */ /* 0x000fea0003800000 */
[----:B------:R-:W2:Y:S01]  /*0270*/  LDC R16, c[0x0][0x360] ;  /* 0x0000d800ff107b82 */ /* 0x000ea20000000800 */
[----:B0-----:R-:W-:-:S07]  /*0280*/  MOV R13, R7 ;  /* 0x00000007000d7202 */ /* 0x001fce0000000f00 */
[----:B------:R-:W0:Y:S02]  /*0290*/  LDC.64 R8, c[0x0][0x380] ;  /* 0x0000e000ff087b82 */ /* 0x000e240000000a00 */
.L_x_65:
[----:B---3--:R-:W-:-:S06]  /*02a0*/  IMAD.WIDE R10, R13, 0x4, R2 ;  /* 0x000000040d0a7825 */ /* 0x008fcc00078e0202 */
[----:B------:R-:W1:Y:S01]  /*02b0*/  LDG.E R10, desc[UR4][R10.64] ;  /* 0x000000040a0a7981 */ /* 0x000e62000c1e1900 */
[----:B------:R-:W-:Y:S02]  /*02c0*/  IMAD.MOV.U32 R15, RZ, RZ, 0x3bbb989d ;  /* 0x3bbb989dff0f7424 */ /* 0x000fe400078e00ff */
[----:B------:R-:W-:Y:S02]  /*02d0*/  IMAD.MOV.U32 R17, RZ, RZ, 0x437c0000 ;  /* 0x437c0000ff117424 */ /* 0x000fe400078e00ff */
[----:B-1----:R-:W-:-:S04]  /*02e0*/  FADD R12, -R19, R10 ;  /* 0x0000000a130c7221 */ /* 0x002fc80000000100 */
[----:B------:R-:W-:-:S04]  /*02f0*/  FFMA.SAT R14, R12, R15, 0.5 ;  /* 0x3f0000000c0e7423 */ /* 0x000fc8000000200f */
[----:B------:R-:W-:Y:S01]  /*0300*/  FFMA.RM R14, R14, R17, 12582913 ;  /* 0x4b4000010e0e7423 */ /* 0x000fe20000004011 */
[--C-:B------:R-:W-:Y:S02]  /*0310*/  IMAD.IADD R17, R6, 0x1, R13.reuse ;  /* 0x0000000106117824 */ /* 0x100fe400078e020d */
[----:B--2---:R-:W-:Y:S02]  /*0320*/  IMAD.IADD R13, R16, 0x1, R13 ;  /* 0x00000001100d7824 */ /* 0x004fe400078e020d */
[C---:B------:R-:W-:Y:S01]  /*0330*/  FADD R15, R14.reuse, -12583039 ;  /* 0xcb40007f0e0f7421 */ /* 0x040fe20000000000 */
[----:B------:R-:W-:Y:S01]  /*0340*/  SHF.L.U32 R14, R14, 0x17, RZ ;  /* 0x000000170e0e7819 */ /* 0x000fe200000006ff */
[----:B0-----:R-:W-:-:S04]  /*0350*/  IMAD.WIDE R10, R17, 0x4, R8 ;  /* 0x00000004110a7825 */ /* 0x001fc800078e0208 */
[----:B------:R-:W-:Y:S01]  /*0360*/  FFMA R15, R12, 1.4426950216293334961, -R15 ;  /* 0x3fb8aa3b0c0f7823 */ /* 0x000fe2000000080f */
[----:B------:R-:W-:-:S03]  /*0370*/  ISETP.GE.AND P0, PT, R13, R0, PT ;  /* 0x000000000d00720c */ /* 0x000fc60003f06270 */
[----:B------:R-:W-:-:S06]  /*0380*/  FFMA R15, R12, 1.925963033500011079e-08, R15 ;  /* 0x32a570600c0f7823 */ /* 0x000fcc000000000f */
[----:B------:R-:W0:Y:S02]  /*0390*/  MUFU.EX2 R15, R15 ;  /* 0x0000000f000f7308 */ /* 0x000e240000000800 */
[----:B0-----:R-:W-:-:S05]  /*03a0*/  FMUL R17, R14, R15 ;  /* 0x0000000f0e117220 */ /* 0x001fca0000400000 */
[----:B------:R3:W-:Y:S01]  /*03b0*/  STG.E desc[UR4][R10.64], R17 ;  /* 0x000000110a007986 */ /* 0x0007e2000c101904 */
[----:B------:R-:W-:Y:S05]  /*03c0*/  @!P0 BRA `(.L_x_65) ;  /* 0xfffffffc00b48947 */ /* 0x000fea000383ffff */
.L_x_64:
[----:B------:R-:W-:Y:S05]  /*03d0*/  BSYNC.RECONVERGENT B0 ;  /* 0x0000000000007941 */ /* 0x000fea0003800200 */
.L_x_63:
[----:B------:R-:W-:Y:S01]  /*03e0*/  BSSY.RECONVERGENT B0, `(.L_x_66) ;  /* 0x000000c000007945 */ /* 0x000fe20003800200 */
[----:B------:R-:W-:-:S03]  /*03f0*/  IMAD.MOV.U32 R6, RZ, RZ, RZ ;  /* 0x000000ffff067224 */ /* 0x000fc600078e00ff */
[----:B------:R-:W-:Y:S05]  /*0400*/  @P1 BRA `(.L_x_67) ;  /* 0x0000000000241947 */ /* 0x000fea0003800000 */
[----:B------:R-:W2:Y:S01]  /*0410*/  LDC R8, c[0x0][0x360] ;  /* 0x0000d800ff087b82 */ /* 0x000ea20000000800 */
[----:B------:R-:W-:Y:S01]  /*0420*/  IMAD.MOV.U32 R6, RZ, RZ, RZ ;  /* 0x000000ffff067224 */ /* 0x000fe200078e00ff */
[----:B------:R-:W-:-:S07]  /*0430*/  MOV R9, R7 ;  /* 0x0000000700097202 */ /* 0x000fce0000000f00 */
.L_x_68:
[----:B------:R-:W-:-:S06]  /*0440*/  IMAD.WIDE R2, R9, 0x4, R4 ;  /* 0x0000000409027825 */ /* 0x000fcc00078e0204 */
[----:B------:R-:W4:Y:S01]  /*0450*/  LDG.E R3, desc[UR4][R2.64] ;  /* 0x0000000402037981 */ /* 0x000f22000c1e1900 */
[----:B--2---:R-:W-:-:S05]  /*0460*/  IMAD.IADD R9, R8, 0x1, R9 ;  /* 0x0000000108097824 */ /* 0x004fca00078e0209 */
[----:B------:R-:W-:Y:S01]  /*0470*/  ISETP.GE.AND P0, PT, R9, R0, PT ;  /* 0x000000000900720c */ /* 0x000fe20003f06270 */
[----:B----4-:R-:W-:-:S12]  /*0480*/  FADD R6, R3, R6 ;  /* 0x0000000603067221 */ /* 0x010fd80000000000 */
[----:B------:R-:W-:Y:S05]  /*0490*/  @!P0 BRA `(.L_x_68) ;  /* 0xfffffffc00e88947 */ /* 0x000fea000383ffff */
.L_x_67:
[----:B------:R-:W-:Y:S05]  /*04a0*/  BSYNC.RECONVERGENT B0 ;  /* 0x0000000000007941 */ /* 0x000fea0003800200 */
.L_x_66:
[----:B------:R-:W2:Y:S01]  /*04b0*/  SHFL.DOWN PT, R3, R6, 0x10, 0x1f ;  /* 0x0a001f0006037f89 */ /* 0x000ea200000e0000 */
[----:B------:R-:W-:Y:S01]  /*04c0*/  ISETP.GE.AND P0, PT, R7, R0, PT ;  /* 0x000000000700720c */ /* 0x000fe20003f06270 */
[----:B--2---:R-:W-:-:S05]  /*04d0*/  FADD R2, R3, R6 ;  /* 0x0000000603027221 */ /* 0x004fca0000000000 */
[----:B------:R-:W2:Y:S02]  /*04e0*/  SHFL.DOWN PT, R3, R2, 0x8, 0x1f ;  /* 0x09001f0002037f89 */ /* 0x000ea400000e0000 */
[----:B--2---:R-:W-:-:S05]  /*04f0*/  FADD R8, R2, R3 ;  /* 0x0000000302087221 */ /* 0x004fca0000000000 */
[----:B------:R-:W2:Y:S02]  /*0500*/  SHFL.DOWN PT, R3, R8, 0x4, 0x1f ;  /* 0x08801f0008037f89 */ /* 0x000ea400000e0000 */
[----:B--2---:R-:W-:-:S05]  /*0510*/  FADD R9, R8, R3 ;  /* 0x0000000308097221 */ /* 0x004fca0000000000 */
[----:B---3--:R-:W2:Y:S02]  /*0520*/  SHFL.DOWN PT, R10, R9, 0x2, 0x1f ;  /* 0x08401f00090a7f89 */ /* 0x008ea400000e0000 */
[----:B--2---:R-:W-:-:S05]  /*0530*/  FADD R10, R9, R10 ;  /* 0x0000000a090a7221 */ /* 0x004fca0000000000 */
[----:B------:R-:W2:Y:S02]  /*0540*/  SHFL.DOWN PT, R3, R10, 0x1, 0x1f ;  /* 0x08201f000a037f89 */ /* 0x000ea400000e0000 */
[----:B--2---:R-:W-:-:S06]  /*0550*/  FADD R3, R10, R3 ;  /* 0x000000030a037221 */ /* 0x004fcc0000000000 */
[----:B------:R-:W2:Y:S01]  /*0560*/  SHFL.IDX PT, R3, R3, RZ, 0x1f ;  /* 0x00001fff03037589 */ /* 0x000ea200000e0000 */
[----:B------:R-:W-:Y:S05]  /*0570*/  @P0 EXIT ;  /* 0x000000000000094d */ /* 0x000fea0003800000 */
[----:B------:R-:W3:Y:S01]  /*0580*/  LDCU UR6, c[0x0][0x360] ;  /* 0x00006c00ff0677ac */ /* 0x000ee20008000800 */
[----:B------:R-:W4:Y:S02]  /*0590*/  LDCU UR7, c[0x0][0x394] ;  /* 0x00007280ff0777ac */ /* 0x000f240008000800 */
.L_x_71:
[----:B------:R-:W-:-:S05]  /*05a0*/  IMAD.WIDE R8, R7, 0x4, R4 ;  /* 0x0000000407087825 */ /* 0x000fca00078e0204 */
[----:B------:R-:W5:Y:S01]  /*05b0*/  LDG.E R0, desc[UR4][R8.64] ;  /* 0x0000000408007981 */ /* 0x000f62000c1e1900 */
[----:B--2---:R-:W2:Y:S01]  /*05c0*/  MUFU.RCP R2, R3 ;  /* 0x0000000300027308 */ /* 0x004ea20000001000 */
[----:B------:R-:W-:Y:S01]  /*05d0*/  BSSY.RECONVERGENT B0, `(.L_x_69) ;  /* 0x000000b000007945 */ /* 0x000fe20003800200 */
[----:B--2---:R-:W-:-:S04]  /*05e0*/  FFMA R11, -R3, R2, 1 ;  /* 0x3f800000030b7423 */ /* 0x004fc80000000102 */
[----:B------:R-:W-:Y:S02]  /*05f0*/  FFMA R11, R2, R11, R2 ;  /* 0x0000000b020b7223 */ /* 0x000fe40000000002 */
[----:B-----5:R-:W2:Y:S02]  /*0600*/  FCHK P0, R0, R3 ;  /* 0x0000000300007302 */ /* 0x020ea40000000000 */
[----:B------:R-:W-:-:S04]  /*0610*/  FFMA R2, R0, R11, RZ ;  /* 0x0000000b00027223 */ /* 0x000fc800000000ff */
[----:B------:R-:W-:-:S04]  /*0620*/  FFMA R6, -R3, R2, R0 ;  /* 0x0000000203067223 */ /* 0x000fc80000000100 */
[----:B------:R-:W-:Y:S01]  /*0630*/  FFMA R11, R11, R6, R2 ;  /* 0x000000060b0b7223 */ /* 0x000fe20000000002 */
[----:B--2---:R-:W-:Y:S06]  /*0640*/  @!P0 BRA `(.L_x_70) ;  /* 0x00000000000c8947 */ /* 0x004fec0003800000 */
[----:B------:R-:W-:-:S07]  /*0650*/  MOV R2, 0x670 ;  /* 0x0000067000027802 */ /* 0x000fce0000000f00 */
[----:B01-34-:R-:W-:Y:S05]  /*0660*/  CALL.REL.NOINC `($__internal_1_$__cuda_sm3x_div_rn_noftz_f32_slowpath) ;  /* 0x00000000001c7944 */ /* 0x01bfea0003c00000 */
[----:B------:R-:W-:-:S07]  /*0670*/  IMAD.MOV.U32 R11, RZ, RZ, R0 ;  /* 0x000000ffff0b7224 */ /* 0x000fce00078e0000 */
.L_x_70:
[----:B---34-:R-:W-:Y:S05]  /*0680*/  BSYNC.RECONVERGENT B0 ;  /* 0x0000000000007941 */ /* 0x018fea0003800200 */
.L_x_69:
[----:B------:R2:W-:Y:S01]  /*0690*/  STG.E desc[UR4][R8.64], R11 ;  /* 0x0000000b08007986 */ /* 0x0005e2000c101904 */
[----:B------:R-:W-:-:S05]  /*06a0*/  VIADD R7, R7, UR6 ;  /* 0x0000000607077c36 */ /* 0x000fca0008000000 */
[----:B------:R-:W-:-:S13]  /*06b0*/  ISETP.GE.AND P0, PT, R7, UR7, PT ;  /* 0x0000000707007c0c */ /* 0x000fda000bf06270 */
[----:B--2---:R-:W-:Y:S05]  /*06c0*/  @!P0 BRA `(.L_x_71) ;  /* 0xfffffffc00b48947 */ /* 0x004fea000383ffff */
[----:B------:R-:W-:Y:S05]  /*06d0*/  EXIT ;  /* 0x000000000000794d */ /* 0x000fea0003800000 */
        .weak           $__internal_1_$__cuda_sm3x_div_rn_noftz_f32_slowpath
        .type           $__internal_1_$__cuda_sm3x_div_rn_noftz_f32_slowpath,@function
        .size           $__internal_1_$__cuda_sm3x_div_rn_noftz_f32_slowpath,(.L_x_219 - $__internal_1_$__cuda_sm3x_div_rn_noftz_f32_slowpath)
$__internal_1_$__cuda_sm3x_div_rn_noftz_f32_slowpath:
[--C-:B------:R-:W-:Y:S01]  /*06e0*/  SHF.R.U32.HI R10, RZ, 0x17, R3.reuse ;  /* 0x00000017ff0a7819 */ /* 0x100fe20000011603 */
[----:B------:R-:W-:Y:S01]  /*06f0*/  BSSY.RECONVERGENT B1, `(.L_x_72) ;  /* 0x0000064000017945 */ /* 0x000fe20003800200 */
[--C-:B------:R-:W-:Y:S01]  /*0700*/  SHF.R.U32.HI R6, RZ, 0x17, R0.reuse ;  /* 0x00000017ff067819 */ /* 0x100fe20000011600 */
[----:B------:R-:W-:Y:S01]  /*0710*/  IMAD.MOV.U32 R11, RZ, RZ, R0 ;  /* 0x000000ffff0b7224 */ /* 0x000fe200078e0000 */
[----:B------:R-:W-:Y:S01]  /*0720*/  LOP3.LUT R10, R10, 0xff, RZ, 0xc0, !PT ;  /* 0x000000ff0a0a7812 */ /* 0x000fe200078ec0ff */
[----:B------:R-:W-:Y:S01]  /*0730*/  IMAD.MOV.U32 R12, RZ, RZ, R3 ;  /* 0x000000ffff0c7224 */ /* 0x000fe200078e0003 */
[----:B------:R-:W-:Y:S02]  /*0740*/  LOP3.LUT R16, R6, 0xff, RZ, 0xc0, !PT ;  /* 0x000000ff06107812 */ /* 0x000fe400078ec0ff */
[----:B------:R-:W-:-:S03]  /*0750*/  IADD3 R14, PT, PT, R10, -0x1, RZ ;  /* 0xffffffff0a0e7810 */ /* 0x000fc60007ffe0ff */
[----:B------:R-:W-:Y:S01]  /*0760*/  VIADD R13, R16, 0xffffffff ;  /* 0xffffffff100d7836 */ /* 0x000fe20000000000 */
        /* <DEDUP_REMOVED lines=20> */
[----:B------:R-:W-:Y:S02]  /*08b0*/  ISETP.GE.AND P0, PT, R13, RZ, PT ;  /* 0x000000ff0d00720c */ /* 0x000fe40003f06270 */
[----:B------:R-:W-:-:S11]  /*08c0*/  ISETP.GE.AND P1, PT, R14, RZ, PT ;  /* 0x000000ff0e00720c */ /* 0x000fd60003f26270 */
[----:B------:R-:W-:Y:S02]  /*08d0*/  @P0 IMAD.MOV.U32 R6, RZ, RZ, RZ ;  /* 0x000000ffff060224 */ /* 0x000fe400078e00ff */
[----:B------:R-:W-:Y:S01]  /*08e0*/  @!P0 FFMA R11, R0, 1.84467440737095516160e+19, RZ ;  /* 0x5f800000000b8823 */ /* 0x000fe200000000ff */
[----:B------:R-:W-:Y:S02]  /*08f0*/  @!P0 IMAD.MOV.U32 R6, RZ, RZ, -0x40 ;  /* 0xffffffc0ff068424 */ /* 0x000fe400078e00ff */
[----:B------:R-:W-:Y:S02]  /*0900*/  @!P1 FFMA R12, R3, 1.84467440737095516160e+19, RZ ;  /* 0x5f800000030c9823 */ /* 0x000fe400000000ff */
[----:B------:R-:W-:-:S07]  /*0910*/  @!P1 VIADD R6, R6, 0x40 ;  /* 0x0000004006069836 */ /* 0x000fce0000000000 */
.L_x_73:
[----:B------:R-:W-:Y:S01]  /*0920*/  LEA R13, R10, 0xc0800000, 0x17 ;  /* 0xc08000000a0d7811 */ /* 0x000fe200078eb8ff */
[----:B------:R-:W-:Y:S03]  /*0930*/  BSSY.RECONVERGENT B2, `(.L_x_78) ;  /* 0x0000036000027945 */ /* 0x000fe60003800200 */
[----:B------:R-:W-:Y:S01]  /*0940*/  IADD3 R13, PT, PT, -R13, R12, RZ ;  /* 0x0000000c0d0d7210 */ /* 0x000fe20007ffe1ff */
[----:B------:R-:W-:-:S03]  /*0950*/  VIADD R12, R16, 0xffffff81 ;  /* 0xffffff81100c7836 */ /* 0x000fc60000000000 */
[----:B------:R-:W0:Y:S01]  /*0960*/  MUFU.RCP R14, R13 ;  /* 0x0000000d000e7308 */ /* 0x000e220000001000 */
[----:B------:R-:W-:Y:S01]  /*0970*/  FADD.FTZ R15, -R13, -RZ ;  /* 0x800000ff0d0f7221 */ /* 0x000fe20000010100 */
[----:B------:R-:W-:-:S03]  /*0980*/  IMAD R0, R12, -0x800000, R11 ;  /* 0xff8000000c007824 */ /* 0x000fc600078e020b */
[----:B0-----:R-:W-:-:S04]  /*0990*/  FFMA R17, R14, R15, 1 ;  /* 0x3f8000000e117423 */ /* 0x001fc8000000000f */
[----:B------:R-:W-:-:S04]  /*09a0*/  FFMA R16, R14, R17, R14 ;  /* 0x000000110e107223 */ /* 0x000fc8000000000e */
[----:B------:R-:W-:-:S04]  /*09b0*/  FFMA R11, R0, R16, RZ ;  /* 0x00000010000b7223 */ /* 0x000fc800000000ff */
[----:B------:R-:W-:-:S04]  /*09c0*/  FFMA R14, R15, R11, R0 ;  /* 0x0000000b0f0e7223 */ /* 0x000fc80000000000 */
[----:B------:R-:W-:Y:S01]  /*09d0*/  FFMA R17, R16, R14, R11 ;  /* 0x0000000e10117223 */ /* 0x000fe2000000000b */
[----:B------:R-:W-:-:S03]  /*09e0*/  IADD3 R11, PT, PT, R12, 0x7f, -R10 ;  /* 0x0000007f0c0b7810 */ /* 0x000fc60007ffe80a */
[----:B------:R-:W-:Y:S02]  /*09f0*/  FFMA R14, R15, R17, R0 ;  /* 0x000000110f0e7223 */ /* 0x000fe40000000000 */
[----:B------:R-:W-:Y:S02]  /*0a00*/  IMAD.IADD R11, R11, 0x1, R6 ;  /* 0x000000010b0b7824 */ /* 0x000fe400078e0206 */
[----:B------:R-:W-:-:S05]  /*0a10*/  FFMA R0, R16, R14, R17 ;  /* 0x0000000e10007223 */ /* 0x000fca0000000011 */
[----:B------:R-:W-:-:S04]  /*0a20*/  SHF.R.U32.HI R10, RZ, 0x17, R0 ;  /* 0x00000017ff0a7819 */ /* 0x000fc80000011600 */
[----:B------:R-:W-:-:S05]  /*0a30*/  LOP3.LUT R10, R10, 0xff, RZ, 0xc0, !PT ;  /* 0x000000ff0a0a7812 */ /* 0x000fca00078ec0ff */
[----:B------:R-:W-:-:S05]  /*0a40*/  IMAD.IADD R12, R10, 0x1, R11 ;  /* 0x000000010a0c7824 */ /* 0x000fca00078e020b */
[----:B------:R-:W-:-:S04]  /*0a50*/  IADD3 R6, PT, PT, R12, -0x1, RZ ;  /* 0xffffffff0c067810 */ /* 0x000fc80007ffe0ff */
        /* <DEDUP_REMOVED lines=10> */
[----:B------:R-:W-:Y:S02]  /*0b00*/  VIADD R13, R12, 0x20 ;  /* 0x000000200c0d7836 */ /* 0x000fe40000000000 */
[-CC-:B------:R-:W-:Y:S01]  /*0b10*/  FFMA.RM R11, R16, R14.reuse, R17.reuse ;  /* 0x0000000e100b7223 */ /* 0x180fe20000004011 */
[----:B------:R-:W-:Y:S02]  /*0b20*/  ISETP.NE.AND P2, PT, R12, RZ, PT ;  /* 0x000000ff0c00720c */ /* 0x000fe40003f45270 */
[----:B------:R-:W-:Y:S01]  /*0b30*/  LOP3.LUT R10, R6, 0x7fffff, RZ, 0xc0, !PT ;  /* 0x007fffff060a7812 */ /* 0x000fe200078ec0ff */
[----:B------:R-:W-:Y:S01]  /*0b40*/  FFMA.RP R6, R16, R14, R17 ;  /* 0x0000000e10067223 */ /* 0x000fe20000008011 */
[----:B------:R-:W-:Y:S01]  /*0b50*/  ISETP.NE.AND P1, PT, R12, RZ, PT ;  /* 0x000000ff0c00720c */ /* 0x000fe20003f25270 */
        /* <DEDUP_REMOVED lines=11> */
[----:B------:R-:W-:-:S05]  /*0c10*/  LOP3.LUT R6, R6, R11, RZ, 0xc0, !PT ;  /* 0x0000000b06067212 */ /* 0x000fca00078ec0ff */
[----:B------:R-:W-:-:S05]  /*0c20*/  IMAD.IADD R13, R13, 0x1, R6 ;  /* 0x000000010d0d7824 */ /* 0x000fca00078e0206 */
[----:B------:R-:W-:Y:S01]  /*0c30*/  LOP3.LUT R0, R13, R0, RZ, 0xfc, !PT ;  /* 0x000000000d007212 */ /* 0x000fe200078efcff */
[----:B------:R-:W-:Y:S06]  /*0c40*/  BRA `(.L_x_81) ;  /* 0x0000000000107947 */ /* 0x000fec0003800000 */
.L_x_80:
[----:B------:R-:W-:-:S04]  /*0c50*/  LOP3.LUT R0, R0, 0x80000000, RZ, 0xc0, !PT ;  /* 0x8000000000007812 */ /* 0x000fc800078ec0ff */
[----:B------:R-:W-:Y:S01]  /*0c60*/  LOP3.LUT R0, R0, 0x7f800000, RZ, 0xfc, !PT ;  /* 0x7f80000000007812 */ /* 0x000fe200078efcff */
[----:B------:R-:W-:Y:S06]  /*0c70*/  BRA `(.L_x_81) ;  /* 0x0000000000047947 */ /* 0x000fec0003800000 */
.L_x_79:
[----:B------:R-:W-:-:S07]  /*0c80*/  LEA R0, R11, R0, 0x17 ;  /* 0x000000000b007211 */ /* 0x000fce00078eb8ff */
.L_x_81:
[----:B------:R-:W-:Y:S05]  /*0c90*/  BSYNC.RECONVERGENT B2 ;  /* 0x0000000000027941 */ /* 0x000fea0003800200 */
.L_x_78:
[----:B------:R-:W-:Y:S05]  /*0ca0*/  BRA `(.L_x_82) ;  /* 0x0000000000207947 */ /* 0x000fea0003800000 */
.L_x_77:
[----:B------:R-:W-:-:S04]  /*0cb0*/  LOP3.LUT R0, R12, 0x80000000, R11, 0x48, !PT ;  /* 0x800000000c007812 */ /* 0x000fc800078e480b */
[----:B------:R-:W-:Y:S01]  /*0cc0*/  LOP3.LUT R0, R0, 0x7f800000, RZ, 0xfc, !PT ;  /* 0x7f80000000007812 */ /* 0x000fe200078efcff */
[----:B------:R-:W-:Y:S06]  /*0cd0*/  BRA `(.L_x_82) ;  /* 0x0000000000147947 */ /* 0x000fec0003800000 */
.L_x_76:
[----:B------:R-:W-:Y:S01]  /*0ce0*/  LOP3.LUT R0, R12, 0x80000000, R11, 0x48, !PT ;  /* 0x800000000c007812 */ /* 0x000fe200078e480b */
[----:B------:R-:W-:Y:S06]  /*0cf0*/  BRA `(.L_x_82) ;  /* 0x00000000000c7947 */ /* 0x000fec0003800000 */
.L_x_75:
[----:B------:R-:W0:Y:S01]  /*0d00*/  MUFU.RSQ R0, -QNAN ;  /* 0xffc0000000007908 */ /* 0x000e220000001400 */
[----:B------:R-:W-:Y:S05]  /*0d10*/  BRA `(.L_x_82) ;  /* 0x0000000000047947 */ /* 0x000fea0003800000 */
.L_x_74:
[----:B------:R-:W-:-:S07]  /*0d20*/  FADD.FTZ R0, R0, R3 ;  /* 0x0000000300007221 */ /* 0x000fce0000010000 */
.L_x_82:
[----:B------:R-:W-:Y:S05]  /*0d30*/  BSYNC.RECONVERGENT B1 ;  /* 0x0000000000017941 */ /* 0x000fea0003800200 */
.L_x_72:
[----:B------:R-:W-:Y:S02]  /*0d40*/  IMAD.MOV.U32 R10, RZ, RZ, R2 ;  /* 0x000000ffff0a7224 */ /* 0x000fe400078e0002 */
[----:B------:R-:W-:-:S04]  /*0d50*/  IMAD.MOV.U32 R11, RZ, RZ, 0x0 ;  /* 0x00000000ff0b7424 */ /* 0x000fc800078e00ff */
[----:B0-----:R-:W-:Y:S05]  /*0d60*/  RET.REL.NODEC R10 `(_Z15softmax_kernel3PfS_ii) ;  /* 0xfffffff00aa47950 */ /* 0x001fea0003c3ffff */
.L_x_83:
        /* <DEDUP_REMOVED lines=9> */
.L_x_219:


//--------------------- .text._Z15softmax_kernel2PfPKfii --------------------------
	.section	.text._Z15softmax_kernel2PfPKfii,"ax",@progbits
	.align	128
        .global         _Z15softmax_kernel2PfPKfii
        .type           _Z15softmax_kernel2PfPKfii,@function
        .size           _Z15softmax_kernel2PfPKfii,(.L_x_220 - _Z15softmax_kernel2PfPKfii)
        .other          _Z15softmax_kernel2PfPKfii,@"STO_CUDA_ENTRY STV_DEFAULT"
_Z15softmax_kernel2PfPKfii:
.text._Z15softmax_kernel2PfPKfii:
        /* <DEDUP_REMOVED lines=10> */
[----:B---3--:R-:W-:-:S04]  /*00a0*/  IMAD R0, R6, UR4, RZ ;  /* 0x0000000406007c24 */ /* 0x008fc8000f8e02ff */
[----:B------:R-:W-:-:S03]  /*00b0*/  IMAD.WIDE R8, R0, 0x4, RZ ;  /* 0x0000000400087825 */ /* 0x000fc600078e02ff */
[----:B-1----:R-:W-:-:S04]  /*00c0*/  IADD3 R4, P1, PT, R8, UR6, RZ ;  /* 0x0000000608047c10 */ /* 0x002fc8000ff3e0ff */
[----:B------:R-:W-:Y:S01]  /*00d0*/  IADD3.X R5, PT, PT, R9, UR7, RZ, P1, !PT ;  /* 0x0000000709057c10 */ /* 0x000fe20008ffe4ff */
[----:B--2---:R-:W-:Y:S08]  /*00e0*/  @P0 BRA `(.L_x_85) ;  /* 0x0000000400080947 */ /* 0x004ff00003800000 */
[----:B----4-:R-:W0:Y:S01]  /*00f0*/  I2F.U32.RP R14, R2 ;  /* 0x00000002000e7306 */ /* 0x010e220000209000 */
[----:B------:R-:W-:Y:S01]  /*0100*/  IMAD.IADD R3, R7, 0x1, R2 ;  /* 0x0000000107037824 */ /* 0x000fe200078e0202 */
[----:B------:R-:W-:Y:S01]  /*0110*/  ISETP.NE.U32.AND P2, PT, R2, RZ, PT ;  /* 0x000000ff0200720c */ /* 0x000fe20003f45070 */
[----:B------:R-:W-:Y:S03]  /*0120*/  BSSY.RECONVERGENT B1, `(.L_x_86) ;  /* 0x000002d000017945 */ /* 0x000fe60003800200 */
        /* <DEDUP_REMOVED lines=13> */
[----:B------:R-:W-:Y:S02]  /*0200*/  IMAD R3, R2, R10, R3 ;  /* 0x0000000a02037224 */ /* 0x000fe400078e0203 */
[----:B------:R-:W-:-:S03]  /*0210*/  IMAD.MOV.U32 R10, RZ, RZ, -0x800000 ;  /* 0xff800000ff0a7424 */ /* 0x000fc600078e00ff */
        /* <DEDUP_REMOVED lines=9> */
[----:B------:R-:W-:Y:S02]  /*02b0*/  ISETP.NE.AND P0, PT, R3, 0x3, PT ;  /* 0x000000030300780c */ /* 0x000fe40003f05270 */
[----:B------:R-:W-:-:S11]  /*02c0*/  MOV R3, R7 ;  /* 0x0000000700037202 */ /* 0x000fd60000000f00 */
[----:B------:R-:W-:Y:S05]  /*02d0*/  @!P0 BRA `(.L_x_87) ;  /* 0x0000000000448947 */ /* 0x000fea0003800000 */
[----:B------:R-:W-:-:S04]  /*02e0*/  IMAD.WIDE.U32 R10, R7, 0x4, R8 ;  /* 0x00000004070a7825 */ /* 0x000fc800078e0008 */
[----:B------:R-:W-:Y:S01]  /*02f0*/  VIADD R3, R13, 0x1 ;  /* 0x000000010d037836 */ /* 0x000fe20000000000 */
[----:B------:R-:W-:Y:S01]  /*0300*/  IADD3 R14, P0, PT, R10, UR6, RZ ;  /* 0x000000060a0e7c10 */ /* 0x000fe2000ff1e0ff */
[----:B------:R-:W-:-:S03]  /*0310*/  IMAD.MOV.U32 R10, RZ, RZ, -0x800000 ;  /* 0xff800000ff0a7424 */ /* 0x000fc600078e00ff */
[----:B------:R-:W-:Y:S02]  /*0320*/  LOP3.LUT R12, R3, 0x3, RZ, 0xc0, !PT ;  /* 0x00000003030c7812 */ /* 0x000fe400078ec0ff */
[----:B------:R-:W-:Y:S02]  /*0330*/  IADD3.X R13, PT, PT, R11, UR7, RZ, P0, !PT ;  /* 0x000000070b0d7c10 */ /* 0x000fe400087fe4ff */
[----:B------:R-:W-:Y:S01]  /*0340*/  MOV R3, R7 ;  /* 0x0000000700037202 */ /* 0x000fe20000000f00 */
[----:B------:R-:W-:-:S07]  /*0350*/  IMAD.MOV R11, RZ, RZ, -R12 ;  /* 0x000000ffff0b7224 */ /* 0x000fce00078e0a0c */
.L_x_88:
        /* <DEDUP_REMOVED lines=9> */
.L_x_87:
[----:B------:R-:W-:Y:S05]  /*03f0*/  BSYNC.RECONVERGENT B1 ;  /* 0x0000000000017941 */ /* 0x000fea0003800200 */
.L_x_86:
[----:B------:R-:W-:Y:S05]  /*0400*/  @!P1 BRA `(.L_x_85) ;  /* 0x0000000000409947 */ /* 0x000fea0003800000 */
.L_x_89:
        /* <DEDUP_REMOVED lines=16> */
.L_x_85:
[----:B------:R-:W-:Y:S05]  /*0510*/  BSYNC.RECONVERGENT B0 ;  /* 0x0000000000007941 */ /* 0x000fea0003800200 */
.L_x_84:
[----:B------:R-:W0:Y:S01]  /*0520*/  S2UR UR5, SR_CgaCtaId ;  /* 0x00000000000579c3 */ /* 0x000e220000008800 */
[----:B------:R-:W-:Y:S01]  /*0530*/  UMOV UR4, 0x400 ;  /* 0x0000040000047882 */ /* 0x000fe20000000000 */
[----:B----4-:R-:W-:Y:S01]  /*0540*/  ISETP.GE.U32.AND P0, PT, R2, 0x2, PT ;  /* 0x000000020200780c */ /* 0x010fe20003f06070 */
[----:B------:R-:W1:Y:S05]  /*0550*/  LDCU UR7, c[0x0][0x394] ;  /* 0x00007280ff0777ac */ /* 0x000e6a0008000800 */
[----:B------:R-:W2:Y:S01]  /*0560*/  S2UR UR6, SR_CgaCtaId ;  /* 0x00000000000679c3 */ /* 0x000ea20000008800 */
[----:B0-----:R-:W-:-:S06]  /*0570*/  ULEA UR4, UR5, UR4, 0x18 ;  /* 0x0000000405047291 */ /* 0x001fcc000f8ec0ff */
[----:B------:R-:W-:-:S05]  /*0580*/  LEA R3, R7, UR4, 0x2 ;  /* 0x0000000407037c11 */ /* 0x000fca000f8e10ff */
[----:B------:R0:W-:Y:S01]  /*0590*/  STS [R3], R10 ;  /* 0x0000000a03007388 */ /* 0x0001e20000000800 */
[----:B-12---:R-:W-:Y:S05]  /*05a0*/  @!P0 BRA `(.L_x_90) ;  /* 0x0000000000308947 */ /* 0x006fea0003800000 */
[----:B------:R-:W-:-:S07]  /*05b0*/  IMAD.MOV.U32 R6, RZ, RZ, R2 ;  /* 0x000000ffff067224 */ /* 0x000fce00078e0002 */
.L_x_91:
[----:B------:R-:W-:Y:S01]  /*05c0*/  BAR.SYNC.DEFER_BLOCKING 0x0 ;  /* 0x0000000000007b1d */ /* 0x000fe20000010000 */
[----:B------:R-:W-:-:S04]  /*05d0*/  SHF.R.U32.HI R12, RZ, 0x1, R6 ;  /* 0x00000001ff0c7819 */ /* 0x000fc80000011606 */
[----:B------:R-:W-:-:S13]  /*05e0*/  ISETP.GE.U32.AND P0, PT, R7, R12, PT ;  /* 0x0000000c0700720c */ /* 0x000fda0003f06070 */
[----:B------:R-:W-:Y:S01]  /*05f0*/  @!P0 IMAD R11, R12, 0x4, R3 ;  /* 0x000000040c0b8824 */ /* 0x000fe200078e0203 */
[----:B0-----:R-:W-:Y:S05]  /*0600*/  @!P0 LDS R10, [R3] ;  /* 0x00000000030a8984 */ /* 0x001fea0000000800 */
[----:B------:R-:W0:Y:S02]  /*0610*/  @!P0 LDS R11, [R11] ;  /* 0x000000000b0b8984 */ /* 0x000e240000000800 */
[----:B0-----:R-:W-:-:S05]  /*0620*/  @!P0 FMNMX R10, R10, R11, !PT ;  /* 0x0000000b0a0a8209 */ /* 0x001fca0007800000 */
[----:B------:R1:W-:Y:S01]  /*0630*/  @!P0 STS [R3], R10 ;  /* 0x0000000a03008388 */ /* 0x0003e20000000800 */
[----:B------:R-:W-:Y:S02]  /*0640*/  ISETP.GT.U32.AND P0, PT, R6, 0x3, PT ;  /* 0x000000030600780c */ /* 0x000fe40003f04070 */
[----:B------:R-:W-:-:S11]  /*0650*/  MOV R6, R12 ;  /* 0x0000000c00067202 */ /* 0x000fd60000000f00 */
[----:B-1----:R-:W-:Y:S05]  /*0660*/  @P0 BRA `(.L_x_91) ;  /* 0xfffffffc00d40947 */ /* 0x002fea000383ffff */
.L_x_90:
[----:B------:R-:W-:Y:S01]  /*0670*/  BAR.SYNC.DEFER_BLOCKING 0x0 ;  /* 0x0000000000007b1d */ /* 0x000fe20000010000 */
[----:B------:R-:W-:-:S05]  /*0680*/  ISETP.GE.AND P0, PT, R7, UR7, PT ;  /* 0x0000000707007c0c */ /* 0x000fca000bf06270 */
[----:B------:R-:W-:Y:S01]  /*0690*/  UMOV UR4, 0x400 ;  /* 0x0000040000047882 */ /* 0x000fe20000000000 */
[----:B------:R-:W-:Y:S01]  /*06a0*/  BSSY.RECONVERGENT B0, `(.L_x_92) ;  /* 0x0000085000007945 */ /* 0x000fe20003800200 */
[----:B------:R-:W-:-:S06]  /*06b0*/  ULEA UR4, UR6, UR4, 0x18 ;  /* 0x0000000406047291 */ /* 0x000fcc000f8ec0ff */
[----:B------:R-:W-:Y:S06]  /*06c0*/  @P0 BRA `(.L_x_93) ;  /* 0x0000000800080947 */ /* 0x000fec0003800000 */
[----:B------:R-:W1:Y:S01]  /*06d0*/  I2F.U32.RP R14, R2 ;  /* 0x00000002000e7306 */ /* 0x000e620000209000 */
[----:B------:R-:W-:Y:S01]  /*06e0*/  IADD3 R12, PT, PT, R7, R2, RZ ;  /* 0x00000002070c7210 */ /* 0x000fe20007ffe0ff */
[----:B------:R-:W-:Y:S01]  /*06f0*/  BSSY.RECONVERGENT B1, `(.L_x_94) ;  /* 0x000003c000017945 */ /* 0x000fe20003800200 */
[----:B------:R-:W-:Y:S02]  /*0700*/  ISETP.NE.U32.AND P2, PT, R2, RZ, PT ;  /* 0x000000ff0200720c */ /* 0x000fe40003f45070 */
[C---:B------:R-:W-:Y:S02]  /*0710*/  ISETP.GE.AND P0, PT, R12.reuse, UR7, PT ;  /* 0x000000070c007c0c */ /* 0x040fe4000bf06270 */
[----:B------:R-:W-:Y:S02]  /*0720*/  VIMNMX R6, PT, PT, R12, UR7, !PT ;  /* 0x000000070c067c48 */ /* 0x000fe4000ffe0100 */
[----:B------:R-:W-:Y:S01]  /*0730*/  SEL R13, RZ, 0x1, P0 ;  /* 0x00000001ff0d7807 */ /* 0x000fe20000000000 */
[----:B-1----:R-:W0:Y:S02]  /*0740*/  MUFU.RCP R14, R14 ;  /* 0x0000000e000e7308 */ /* 0x002e240000001000 */
[----:B0-----:R-:W-:-:S06]  /*0750*/  VIADD R10, R14, 0xffffffe ;  /* 0x0ffffffe0e0a7836 */ /* 0x001fcc0000000000 */
[----:B------:R0:W1:Y:S02]  /*0760*/  F2I.FTZ.U32.TRUNC.NTZ R11, R10 ;  /* 0x0000000a000b7305 */ /* 0x000064000021f000 */
[----:B0-----:R-:W-:Y:S02]  /*0770*/  IMAD.MOV.U32 R10, RZ, RZ, RZ ;  /* 0x000000ffff0a7224 */ /* 0x001fe400078e00ff */
[----:B-1----:R-:W-:-:S04]  /*0780*/  IMAD.MOV R15, RZ, RZ, -R11 ;  /* 0x000000ffff0f7224 */ /* 0x002fc800078e0a0b */
[----:B------:R-:W-:-:S04]  /*0790*/  IMAD R15, R15, R2, RZ ;  /* 0x000000020f0f7224 */ /* 0x000fc800078e02ff */
[----:B------:R-:W-:Y:S01]  /*07a0*/  IMAD.HI.U32 R14, R11, R15, R10 ;  /* 0x0000000f0b0e7227 */ /* 0x000fe200078e000a */
[----:B------:R-:W-:-:S05]  /*07b0*/  IADD3 R11, PT, PT, R6, -R12, -R13 ;  /* 0x8000000c060b7210 */ /* 0x000fca0007ffe80d */
[----:B------:R-:W-:-:S04]  /*07c0*/  IMAD.HI.U32 R10, R14, R11, RZ ;  /* 0x0000000b0e0a7227 */ /* 0x000fc800078e00ff */
[----:B------:R-:W-:-:S04]  /*07d0*/  IMAD.MOV R6, RZ, RZ, -R10 ;  /* 0x000000ffff067224 */ /* 0x000fc800078e0a0a */
[----:B------:R-:W-:Y:S02]  /*07e0*/  IMAD R11, R2, R6, R11 ;  /* 0x00000006020b7224 */ /* 0x000fe400078e020b */
[----:B------:R-:W0:Y:S03]  /*07f0*/  LDS R6, [UR4] ;  /* 0x00000004ff067984 */ /* 0x000e260008000800 */
[----:B------:R-:W-:-:S13]  /*0800*/  ISETP.GE.U32.AND P0, PT, R11, R2, PT ;  /* 0x000000020b00720c */ /* 0x000fda0003f06070 */
[----:B------:R-:W-:Y:S01]  /*0810*/  @P0 IADD3 R11, PT, PT, R11, -R2, RZ ;  /* 0x800000020b0b0210 */ /* 0x000fe20007ffe0ff */
[----:B------:R-:W-:-:S03]  /*0820*/  @P0 VIADD R10, R10, 0x1 ;  /* 0x000000010a0a0836 */ /* 0x000fc60000000000 */
[----:B------:R-:W-:-:S13]  /*0830*/  ISETP.GE.U32.AND P1, PT, R11, R2, PT ;  /* 0x000000020b00720c */ /* 0x000fda0003f26070 */
[----:B------:R-:W-:Y:S01]  /*0840*/  @P1 VIADD R10, R10, 0x1 ;  /* 0x000000010a0a1836 */ /* 0x000fe20000000000 */
[----:B------:R-:W-:-:S04]  /*0850*/  @!P2 LOP3.LUT R10, RZ, R2, RZ, 0x33, !PT ;  /* 0x00000002ff0aa212 */ /* 0x000fc800078e33ff */
[----:B------:R-:W-:Y:S01]  /*0860*/  IADD3 R14, PT, PT, R13, R10, RZ ;  /* 0x0000000a0d0e7210 */ /* 0x000fe20007ffe0ff */
[----:B------:R-:W-:-:S03]  /*0870*/  IMAD.MOV.U32 R13, RZ, RZ, R7 ;  /* 0x000000ffff0d7224 */ /* 0x000fc600078e0007 */
[C---:B------:R-:W-:Y:S02]  /*0880*/  LOP3.LUT R10, R14.reuse, 0x3, RZ, 0xc0, !PT ;  /* 0x000000030e0a7812 */ /* 0x040fe400078ec0ff */
[----:B------:R-:W-:Y:S02]  /*0890*/  ISETP.GE.U32.AND P1, PT, R14, 0x3, PT ;  /* 0x000000030e00780c */ /* 0x000fe40003f26070 */
[----:B------:R-:W-:-:S13]  /*08a0*/  ISETP.NE.AND P0, PT, R10, 0x3, PT ;  /* 0x000000030a00780c */ /* 0x000fda0003f05270 */
[----:B0-----:R-:W-:Y:S05]  /*08b0*/  @!P0 BRA `(.L_x_95) ;  /* 0x00000000007c8947 */ /* 0x001fea0003800000 */
[----:B------:R-:W0:Y:S01]  /*08c0*/  LDCU.64 UR10, c[0x0][0x388] ;  /* 0x00007100ff0a77ac */ /* 0x000e220008000a00 */
[----:B------:R-:W1:Y:S01]  /*08d0*/  LDC.64 R10, c[0x0][0x380] ;  /* 0x0000e000ff0a7b82 */ /* 0x000e620000000a00 */
[----:B------:R-:W-:Y:S01]  /*08e0*/  IMAD.WIDE.U32 R12, R7, 0x4, R8 ;  /* 0x00000004070c7825 */ /* 0x000fe200078e0008 */
[----:B------:R-:W-:-:S03]  /*08f0*/  IADD3 R17, PT, PT, R0, R7, RZ ;  /* 0x0000000700117210 */ /* 0x000fc60007ffe0ff */
[----:B------:R-:W-:-:S05]  /*0900*/  VIADD R14, R14, 0x1 ;  /* 0x000000010e0e7836 */ /* 0x000fca0000000000 */
[----:B------:R-:W-:Y:S02]  /*0910*/  LOP3.LUT R14, R14, 0x3, RZ, 0xc0, !PT ;  /* 0x000000030e0e7812 */ /* 0x000fe400078ec0ff */
[----:B0-----:R-:W-:-:S03]  /*0920*/  IADD3 R16, P0, PT, R12, UR10, RZ ;  /* 0x0000000a0c107c10 */ /* 0x001fc6000ff1e0ff */
[----:B------:R-:W-:Y:S01]  /*0930*/  IMAD.MOV R12, RZ, RZ, -R14 ;  /* 0x000000ffff0c7224 */ /* 0x000fe200078e0a0e */
[----:B------:R-:W-:Y:S01]  /*0940*/  IADD3.X R15, PT, PT, R13, UR11, RZ, P0, !PT ;  /* 0x0000000b0d0f7c10 */ /* 0x000fe200087fe4ff */
[----:B------:R-:W-:-:S08]  /*0950*/  IMAD R13, R14, R2, R7 ;  /* 0x000000020e0d7224 */ /* 0x000fd000078e0207 */
.L_x_96:
[----:B------:R-:W-:-:S05]  /*0960*/  IMAD.MOV.U32 R14, RZ, RZ, R16 ;  /* 0x000000ffff0e7224 */ /* 0x000fca00078e0010 */
[----:B0-----:R0:W2:Y:S01]  /*0970*/  LDG.E R19, desc[UR8][R14.64] ;  /* 0x000000080e137981 */ /* 0x0010a2000c1e1900 */
[----:B------:R-:W-:Y:S02]  /*0980*/  HFMA2 R16, -RZ, RZ, 0.96630859375, -0.0022525787353515625 ;  /* 0x3bbb989dff107431 */ /* 0x000fe400000001ff */
[----:B------:R-:W-:Y:S02]  /*0990*/  IMAD.MOV.U32 R21, RZ, RZ, 0x437c0000 ;  /* 0x437c0000ff157424 */ /* 0x000fe400078e00ff */
[----:B------:R-:W-:-:S05]  /*09a0*/  VIADD R12, R12, 0x1 ;  /* 0x000000010c0c7836 */ /* 0x000fca0000000000 */
[----:B------:R-:W-:Y:S01]  /*09b0*/  ISETP.NE.AND P0, PT, R12, RZ, PT ;  /* 0x000000ff0c00720c */ /* 0x000fe20003f05270 */
[----:B0-----:R-:W-:-:S04]  /*09c0*/  IMAD.WIDE.U32 R14, R2, 0x4, R14 ;  /* 0x00000004020e7825 */ /* 0x001fc800078e000e */
[----:B--2---:R-:W-:-:S04]  /*09d0*/  FADD R19, -R6, R19 ;  /* 0x0000001306137221 */ /* 0x004fc80000000100 */
[----:B------:R-:W-:-:S04]  /*09e0*/  FFMA.SAT R16, R19, R16, 0.5 ;  /* 0x3f00000013107423 */ /* 0x000fc80000002010 */
[----:B------:R-:W-:-:S04]  /*09f0*/  FFMA.RM R16, R16, R21, 12582913 ;  /* 0x4b40000110107423 */ /* 0x000fc80000004015 */
[C---:B------:R-:W-:Y:S01]  /*0a00*/  FADD R18, R16.reuse, -12583039 ;  /* 0xcb40007f10127421 */ /* 0x040fe20000000000 */
[----:B------:R-:W-:-:S03]  /*0a10*/  SHF.L.U32 R16, R16, 0x17, RZ ;  /* 0x0000001710107819 */ /* 0x000fc600000006ff */
[----:B------:R-:W-:-:S04]  /*0a20*/  FFMA R18, R19, 1.4426950216293334961, -R18 ;  /* 0x3fb8aa3b13127823 */ /* 0x000fc80000000812 */
[----:B------:R-:W-:Y:S01]  /*0a30*/  FFMA R20, R19, 1.925963033500011079e-08, R18 ;  /* 0x32a5706013147823 */ /* 0x000fe20000000012 */
[----:B-1----:R-:W-:-:S03]  /*0a40*/  IMAD.WIDE R18, R17, 0x4, R10 ;  /* 0x0000000411127825 */ /* 0x002fc600078e020a */
[----:B------:R-:W0:Y:S01]  /*0a50*/  MUFU.EX2 R21, R20 ;  /* 0x0000001400157308 */ /* 0x000e220000000800 */
[----:B------:R-:W-:Y:S02]  /*0a60*/  IMAD.IADD R17, R2, 0x1, R17 ;  /* 0x0000000102117824 */ /* 0x000fe400078e0211 */
[----:B0-----:R-:W-:Y:S01]  /*0a70*/  FMUL R21, R16, R21 ;  /* 0x0000001510157220 */ /* 0x001fe20000400000 */
[----:B------:R-:W-:-:S04]  /*0a80*/  MOV R16, R14 ;  /* 0x0000000e00107202 */ /* 0x000fc80000000f00 */
[----:B------:R0:W-:Y:S01]  /*0a90*/  STG.E desc[UR8][R18.64], R21 ;  /* 0x0000001512007986 */ /* 0x0001e2000c101908 */
[----:B------:R-:W-:Y:S05]  /*0aa0*/  @P0 BRA `(.L_x_96) ;  /* 0xfffffffc00ac0947 */ /* 0x000fea000383ffff */
.L_x_95:
[----:B------:R-:W-:Y:S05]  /*0ab0*/  BSYNC.RECONVERGENT B1 ;  /* 0x0000000000017941 */ /* 0x000fea0003800200 */
.L_x_94:
[----:B------:R-:W-:Y:S05]  /*0ac0*/  @!P1 BRA `(.L_x_93) ;  /* 0x0000000400089947 */ /* 0x000fea0003800000 */
[----:B------:R-:W1:Y:S01]  /*0ad0*/  LDC.64 R10, c[0x0][0x380] ;  /* 0x0000e000ff0a7b82 */ /* 0x000e620000000a00 */
[----:B------:R-:W-:-:S07]  /*0ae0*/  SHF.L.U32 R17, R2, 0x2, RZ ;  /* 0x0000000202117819 */ /* 0x000fce00000006ff */
.L_x_97:
[----:B--2---:R-:W-:-:S06]  /*0af0*/  IMAD.WIDE.U32 R14, R13, 0x4, R4 ;  /* 0x000000040d0e7825 */ /* 0x004fcc00078e0004 */
[----:B------:R-:W2:Y:S01]  /*0b00*/  LDG.E R15, desc[UR8][R14.64] ;  /* 0x000000080e0f7981 */ /* 0x000ea2000c1e1900 */
[----:B0-----:R-:W-:Y:S02]  /*0b10*/  HFMA2 R18, -RZ, RZ, 3.7421875, 0 ;  /* 0x437c0000ff127431 */ /* 0x001fe400000001ff */
[----:B------:R-:W-:Y:S02]  /*0b20*/  IMAD.MOV.U32 R16, RZ, RZ, 0x3bbb989d ;  /* 0x3bbb989dff107424 */ /* 0x000fe400078e00ff */
[----:B--2---:R-:W-:-:S04]  /*0b30*/  FADD R19, -R6, R15 ;  /* 0x0000000f06137221 */ /* 0x004fc80000000100 */
[----:B------:R-:W-:-:S04]  /*0b40*/  FFMA.SAT R21, R19, R16, 0.5 ;  /* 0x3f00000013157423 */ /* 0x000fc80000002010 */
[----:B------:R-:W-:-:S04]  /*0b50*/  FFMA.RM R21, R21, R18, 12582913 ;  /* 0x4b40000115157423 */ /* 0x000fc80000004012 */
[C---:B------:R-:W-:Y:S01]  /*0b60*/  FADD R12, R21.reuse, -12583039 ;  /* 0xcb40007f150c7421 */ /* 0x040fe20000000000 */
[----:B------:R-:W-:-:S03]  /*0b70*/  SHF.L.U32 R21, R21, 0x17, RZ ;  /* 0x0000001715157819 */ /* 0x000fc600000006ff */
[----:B------:R-:W-:-:S04]  /*0b80*/  FFMA R12, R19, 1.4426950216293334961, -R12 ;  /* 0x3fb8aa3b130c7823 */ /* 0x000fc8000000080c */
[----:B------:R-:W-:Y:S01]  /*0b90*/  FFMA R12, R19, 1.925963033500011079e-08, R12 ;  /* 0x32a57060130c7823 */ /* 0x000fe2000000000c */
[--C-:B------:R-:W-:Y:S02]  /*0ba0*/  IMAD.IADD R19, R0, 0x1, R13.reuse ;  /* 0x0000000100137824 */ /* 0x100fe400078e020d */
[----:B------:R-:W-:Y:S02]  /*0bb0*/  IMAD.IADD R13, R2, 0x1, R13 ;  /* 0x00000001020d7824 */ /* 0x000fe400078e020d */
[----:B-1----:R-:W-:Y:S01]  /*0bc0*/  IMAD.WIDE R14, R19, 0x4, R10 ;  /* 0x00000004130e7825 */ /* 0x002fe200078e020a */
[----:B------:R-:W0:Y:S03]  /*0bd0*/  MUFU.EX2 R12, R12 ;  /* 0x0000000c000c7308 */ /* 0x000e260000000800 */
[----:B0-----:R-:W-:Y:S01]  /*0be0*/  FMUL R19, R21, R12 ;  /* 0x0000000c15137220 */ /* 0x001fe20000400000 */
[----:B------:R-:W-:-:S04]  /*0bf0*/  IMAD.WIDE.U32 R20, R13, 0x4, R4 ;  /* 0x000000040d147825 */ /* 0x000fc800078e0004 */
[----:B------:R0:W-:Y:S04]  /*0c00*/  STG.E desc[UR8][R14.64], R19 ;  /* 0x000000130e007986 */ /* 0x0001e8000c101908 */
[----:B------:R-:W2:Y:S01]  /*0c10*/  LDG.E R21, desc[UR8][R20.64] ;  /* 0x0000000814157981 */ /* 0x000ea2000c1e1900 */
[----:B0-----:R-:W-:Y:S02]  /*0c20*/  IMAD.IADD R19, R13, 0x1, R2 ;  /* 0x000000010d137824 */ /* 0x001fe400078e0202 */
[----:B--2---:R-:W-:Y:S02]  /*0c30*/  FADD R23, -R6, R21 ;  /* 0x0000001506177221 */ /* 0x004fe40000000100 */
[----:B------:R-:W-:-:S04]  /*0c40*/  IMAD.WIDE.U32 R20, R19, 0x4, R4 ;  /* 0x0000000413147825 */ /* 0x000fc800078e0004 */
[----:B------:R-:W-:-:S04]  /*0c50*/  FFMA.SAT R25, R23, R16, 0.5 ;  /* 0x3f00000017197423 */ /* 0x000fc80000002010 */
[----:B------:R-:W-:-:S04]  /*0c60*/  FFMA.RM R25, R25, R18, 12582913 ;  /* 0x4b40000119197423 */ /* 0x000fc80000004012 */
[C---:B------:R-:W-:Y:S01]  /*0c70*/  FADD R12, R25.reuse, -12583039 ;  /* 0xcb40007f190c7421 */ /* 0x040fe20000000000 */
[----:B------:R-:W-:-:S03]  /*0c80*/  SHF.L.U32 R25, R25, 0x17, RZ ;  /* 0x0000001719197819 */ /* 0x000fc600000006ff */
[----:B------:R-:W-:-:S04]  /*0c90*/  FFMA R12, R23, 1.4426950216293334961, -R12 ;  /* 0x3fb8aa3b170c7823 */ /* 0x000fc8000000080c */
[----:B------:R-:W-:Y:S01]  /*0ca0*/  FFMA R23, R23, 1.925963033500011079e-08, R12 ;  /* 0x32a5706017177823 */ /* 0x000fe2000000000c */
[----:B------:R-:W-:-:S03]  /*0cb0*/  IADD3 R12, P0, PT, R17, R14, RZ ;  /* 0x0000000e110c7210 */ /* 0x000fc60007f1e0ff */
[----:B------:R-:W0:Y:S01]  /*0cc0*/  MUFU.EX2 R22, R23 ;  /* 0x0000001700167308 */ /* 0x000e220000000800 */
[----:B------:R-:W-:Y:S01]  /*0cd0*/  IADD3.X R13, PT, PT, RZ, R15, RZ, P0, !PT ;  /* 0x0000000fff0d7210 */ /* 0x000fe200007fe4ff */
[----:B0-----:R-:W-:-:S05]  /*0ce0*/  FMUL R25, R25, R22 ;  /* 0x0000001619197220 */ /* 0x001fca0000400000 */
[----:B------:R0:W-:Y:S04]  /*0cf0*/  STG.E desc[UR8][R12.64], R25 ;  /* 0x000000190c007986 */ /* 0x0001e8000c101908 */
[----:B------:R-:W2:Y:S01]  /*0d00*/  LDG.E R21, desc[UR8][R20.64] ;  /* 0x0000000814157981 */ /* 0x000ea2000c1e1900 */
[----:B------:R-:W-:Y:S01]  /*0d10*/  IADD3 R19, PT, PT, R19, R2, RZ ;  /* 0x0000000213137210 */ /* 0x000fe20007ffe0ff */
        /* <DEDUP_REMOVED lines=8> */
[----:B------:R-:W1:Y:S01]  /*0da0*/  MUFU.EX2 R22, R22 ;  /* 0x0000001600167308 */ /* 0x000e620000000800 */
[----:B------:R-:W-:Y:S02]  /*0db0*/  IMAD.X R15, RZ, RZ, R13, P0 ;  /* 0x000000ffff0f7224 */ /* 0x000fe400000e060d */
[----:B0-----:R-:W-:-:S04]  /*0dc0*/  IMAD.WIDE.U32 R12, R19, 0x4, R4 ;  /* 0x00000004130c7825 */ /* 0x001fc800078e0004 */
[----:B-1----:R-:W-:-:S05]  /*0dd0*/  FMUL R27, R27, R22 ;  /* 0x000000161b1b7220 */ /* 0x002fca0000400000 */
[----:B------:R2:W-:Y:S04]  /*0de0*/  STG.E desc[UR8][R14.64], R27 ;  /* 0x0000001b0e007986 */ /* 0x0005e8000c101908 */
[----:B------:R-:W3:Y:S01]  /*0df0*/  LDG.E R13, desc[UR8][R12.64] ;  /* 0x000000080c0d7981 */ /* 0x000ee2000c1e1900 */
[----:B------:R-:W-:Y:S01]  /*0e00*/  IADD3 R20, P0, PT, R17, R14, RZ ;  /* 0x0000000e11147210 */ /* 0x000fe20007f1e0ff */
[----:B---3--:R-:W-:Y:S01]  /*0e10*/  FADD R21, -R6, R13 ;  /* 0x0000000d06157221 */ /* 0x008fe20000000100 */
[----:B------:R-:W-:-:S03]  /*0e20*/  IADD3 R13, PT, PT, R19, R2, RZ ;  /* 0x00000002130d7210 */ /* 0x000fc60007ffe0ff */
[----:B------:R-:W-:-:S04]  /*0e30*/  FFMA.SAT R23, R21, R16, 0.5 ;  /* 0x3f00000015177423 */ /* 0x000fc80000002010 */
[----:B------:R-:W-:-:S04]  /*0e40*/  FFMA.RM R23, R23, R18, 12582913 ;  /* 0x4b40000117177423 */ /* 0x000fc80000004012 */
[C---:B------:R-:W-:Y:S01]  /*0e50*/  FADD R16, R23.reuse, -12583039 ;  /* 0xcb40007f17107421 */ /* 0x040fe20000000000 */
[----:B------:R-:W-:-:S03]  /*0e60*/  SHF.L.U32 R23, R23, 0x17, RZ ;  /* 0x0000001717177819 */ /* 0x000fc600000006ff */
[----:B------:R-:W-:-:S04]  /*0e70*/  FFMA R16, R21, 1.4426950216293334961, -R16 ;  /* 0x3fb8aa3b15107823 */ /* 0x000fc80000000810 */
[----:B------:R-:W-:Y:S01]  /*0e80*/  FFMA R16, R21, 1.925963033500011079e-08, R16 ;  /* 0x32a5706015107823 */ /* 0x000fe20000000010 */
[----:B------:R-:W-:Y:S01]  /*0e90*/  IMAD.X R21, RZ, RZ, R15, P0 ;  /* 0x000000ffff157224 */ /* 0x000fe200000e060f */
[----:B------:R-:W-:-:S04]  /*0ea0*/  ISETP.GE.AND P0, PT, R13, UR7, PT ;  /* 0x000000070d007c0c */ /* 0x000fc8000bf06270 */
[----:B------:R-:W0:Y:S02]  /*0eb0*/  MUFU.EX2 R16, R16 ;  /* 0x0000001000107308 */ /* 0x000e240000000800 */
[----:B0-----:R-:W-:-:S05]  /*0ec0*/  FMUL R23, R23, R16 ;  /* 0x0000001017177220 */ /* 0x001fca0000400000 */
[----:B------:R2:W-:Y:S02]  /*0ed0*/  STG.E desc[UR8][R20.64], R23 ;  /* 0x0000001714007986 */ /* 0x0005e4000c101908 */
[----:B------:R-:W-:Y:S05]  /*0ee0*/  @!P0 BRA `(.L_x_97) ;  /* 0xfffffffc00008947 */ /* 0x000fea000383ffff */
.L_x_93:
[----:B------:R-:W-:Y:S05]  /*0ef0*/  BSYNC.RECONVERGENT B0 ;  /* 0x0000000000007941 */ /* 0x000fea0003800200 */
.L_x_92:
[----:B------:R-:W1:Y:S01]  /*0f00*/  LDCU.64 UR4, c[0x0][0x380] ;  /* 0x00007000ff0477ac */ /* 0x000e620008000a00 */
[----:B------:R-:W-:Y:S01]  /*0f10*/  BAR.SYNC.DEFER_BLOCKING 0x0 ;  /* 0x0000000000007b1d */ /* 0x000fe20000010000 */
[----:B------:R-:W-:Y:S01]  /*0f20*/  ISETP.GE.AND P1, PT, R7, UR7, PT ;  /* 0x0000000707007c0c */ /* 0x000fe2000bf26270 */
[----:B------:R-:W-:-:S04]  /*0f30*/  IMAD.MOV.U32 R0, RZ, RZ, RZ ;  /* 0x000000ffff007224 */ /* 0x000fc800078e00ff */
[----:B------:R-:W-:Y:S01]  /*0f40*/  BSSY.RECONVERGENT B0, `(.L_x_98) ;  /* 0x0000048000007945 */ /* 0x000fe20003800200 */
[----:B-1----:R-:W-:-:S04]  /*0f50*/  IADD3 R4, P0, PT, R8, UR4, RZ ;  /* 0x0000000408047c10 */ /* 0x002fc8000ff1e0ff */
[----:B------:R-:W-:-:S03]  /*0f60*/  IADD3.X R5, PT, PT, R9, UR5, RZ, P0, !PT ;  /* 0x0000000509057c10 */ /* 0x000fc600087fe4ff */
[----:B------:R-:W-:Y:S06]  /*0f70*/  @P1 BRA `(.L_x_99) ;  /* 0x0000000400101947 */ /* 0x000fec0003800000 */
[----:B------:R-:W1:Y:S01]  /*0f80*/  I2F.U32.RP R12, R2 ;  /* 0x00000002000c7306 */ /* 0x000e620000209000 */
[----:B------:R-:W-:Y:S01]  /*0f90*/  IADD3 R0, PT, PT, R7, R2, RZ ;  /* 0x0000000207007210 */ /* 0x000fe20007ffe0ff */
[----:B------:R-:W-:Y:S01]  /*0fa0*/  BSSY.RECONVERGENT B1, `(.L_x_100) ;  /* 0x000002e000017945 */ /* 0x000fe20003800200 */
[----:B------:R-:W-:Y:S02]  /*0fb0*/  ISETP.NE.U32.AND P2, PT, R2, RZ, PT ;  /* 0x000000ff0200720c */ /* 0x000fe40003f45070 */
[C---:B------:R-:W-:Y:S02]  /*0fc0*/  ISETP.GE.AND P0, PT, R0.reuse, UR7, PT ;  /* 0x0000000700007c0c */ /* 0x040fe4000bf06270 */
[----:B------:R-:W-:Y:S02]  /*0fd0*/  VIMNMX R13, PT, PT, R0, UR7, !PT ;  /* 0x00000007000d7c48 */ /* 0x000fe4000ffe0100 */
[----:B------:R-:W-:Y:S02]  /*0fe0*/  SEL R6, RZ, 0x1, P0 ;  /* 0x00000001ff067807 */ /* 0x000fe40000000000 */
[----:B0-----:R-:W-:-:S02]  /*0ff0*/  MOV R19, R7 ;  /* 0x0000000700137202 */ /* 0x001fc40000000f00 */
[----:B------:R-:W-:Y:S01]  /*1000*/  IADD3 R13, PT, PT, R13, -R0, -R6 ;  /* 0x800000000d0d7210 */ /* 0x000fe20007ffe806 */
[----:B-1----:R-:W0:Y:S02]  /*1010*/  MUFU.RCP R12, R12 ;  /* 0x0000000c000c7308 */ /* 0x002e240000001000 */
[----:B0-----:R-:W-:-:S06]  /*1020*/  IADD3 R10, PT, PT, R12, 0xffffffe, RZ ;  /* 0x0ffffffe0c0a7810 */ /* 0x001fcc0007ffe0ff */
[----:B------:R0:W2:Y:S02]  /*1030*/  F2I.FTZ.U32.TRUNC.NTZ R11, R10 ;  /* 0x0000000a000b7305 */ /* 0x0000a4000021f000 */
[----:B0-----:R-:W-:Y:S02]  /*1040*/  IMAD.MOV.U32 R10, RZ, RZ, RZ ;  /* 0x000000ffff0a7224 */ /* 0x001fe400078e00ff */
[----:B--2---:R-:W-:-:S04]  /*1050*/  IMAD.MOV R15, RZ, RZ, -R11 ;  /* 0x000000ffff0f7224 */ /* 0x004fc800078e0a0b */
[----:B------:R-:W-:-:S04]  /*1060*/  IMAD R15, R15, R2, RZ ;  /* 0x000000020f0f7224 */ /* 0x000fc800078e02ff */
[----:B------:R-:W-:-:S06]  /*1070*/  IMAD.HI.U32 R12, R11, R15, R10 ;  /* 0x0000000f0b0c7227 */ /* 0x000fcc00078e000a */
[----:B------:R-:W-:-:S05]  /*1080*/  IMAD.HI.U32 R11, R12, R13, RZ ;  /* 0x0000000d0c0b7227 */ /* 0x000fca00078e00ff */
[----:B------:R-:W-:-:S05]  /*1090*/  IADD3 R0, PT, PT, -R11, RZ, RZ ;  /* 0x000000ff0b007210 */ /* 0x000fca0007ffe1ff */
[----:B------:R-:W-:-:S05]  /*10a0*/  IMAD R13, R2, R0, R13 ;  /* 0x00000000020d7224 */ /* 0x000fca00078e020d */
[----:B------:R-:W-:-:S13]  /*10b0*/  ISETP.GE.U32.AND P0, PT, R13, R2, PT ;  /* 0x000000020d00720c */ /* 0x000fda0003f06070 */
[----:B------:R-:W-:Y:S01]  /*10c0*/  @P0 IMAD.IADD R13, R13, 0x1, -R2 ;  /* 0x000000010d0d0824 */ /* 0x000fe200078e0a02 */
[----:B------:R-:W-:-:S04]  /*10d0*/  @P0 IADD3 R11, PT, PT, R11, 0x1, RZ ;  /* 0x000000010b0b0810 */ /* 0x000fc80007ffe0ff */
[----:B------:R-:W-:-:S13]  /*10e0*/  ISETP.GE.U32.AND P1, PT, R13, R2, PT ;  /* 0x000000020d00720c */ /* 0x000fda0003f26070 */
[----:B------:R-:W-:Y:S01]  /*10f0*/  @P1 VIADD R11, R11, 0x1 ;  /* 0x000000010b0b1836 */ /* 0x000fe20000000000 */
[----:B------:R-:W-:-:S04]  /*1100*/  @!P2 LOP3.LUT R11, RZ, R2, RZ, 0x33, !PT ;  /* 0x00000002ff0ba212 */ /* 0x000fc800078e33ff */
[----:B------:R-:W-:-:S04]  /*1110*/  IADD3 R6, PT, PT, R6, R11, RZ ;  /* 0x0000000b06067210 */ /* 0x000fc80007ffe0ff */
[C---:B------:R-:W-:Y:S02]  /*1120*/  LOP3.LUT R0, R6.reuse, 0x3, RZ, 0xc0, !PT ;  /* 0x0000000306007812 */ /* 0x040fe400078ec0ff */
[----:B------:R-:W-:Y:S02]  /*1130*/  ISETP.GE.U32.AND P1, PT, R6, 0x3, PT ;  /* 0x000000030600780c */ /* 0x000fe40003f26070 */
[----:B------:R-:W-:Y:S01]  /*1140*/  ISETP.NE.AND P0, PT, R0, 0x3, PT ;  /* 0x000000030000780c */ /* 0x000fe20003f05270 */
[----:B------:R-:W-:-:S12]  /*1150*/  IMAD.MOV.U32 R0, RZ, RZ, RZ ;  /* 0x000000ffff007224 */ /* 0x000fd800078e00ff */
[----:B------:R-:W-:Y:S05]  /*1160*/  @!P0 BRA `(.L_x_101) ;  /* 0x0000000000448947 */ /* 0x000fea0003800000 */
[----:B------:R-:W-:-:S04]  /*1170*/  IMAD.WIDE.U32 R10, R7, 0x4, R8 ;  /* 0x00000004070a7825 */ /* 0x000fc800078e0008 */
[----:B------:R-:W-:Y:S01]  /*1180*/  VIADD R0, R6, 0x1 ;  /* 0x0000000106007836 */ /* 0x000fe20000000000 */
[----:B------:R-:W-:Y:S01]  /*1190*/  IADD3 R10, P0, PT, R10, UR4, RZ ;  /* 0x000000040a0a7c10 */ /* 0x000fe2000ff1e0ff */
[----:B------:R-:W-:-:S03]  /*11a0*/  IMAD.MOV.U32 R19, RZ, RZ, R7 ;  /* 0x000000ffff137224 */ /* 0x000fc600078e0007 */
[----:B------:R-:W-:Y:S01]  /*11b0*/  LOP3.LUT R6, R0, 0x3, RZ, 0xc0, !PT ;  /* 0x0000000300067812 */ /* 0x000fe200078ec0ff */
[----:B------:R-:W-:Y:S01]  /*11c0*/  HFMA2 R0, -RZ, RZ, 0, 0 ;  /* 0x00000000ff007431 */ /* 0x000fe200000001ff */
[----:B------:R-:W-:Y:S02]  /*11d0*/  IADD3.X R11, PT, PT, R11, UR5, RZ, P0, !PT ;  /* 0x000000050b0b7c10 */ /* 0x000fe400087fe4ff */
[----:B------:R-:W-:-:S07]  /*11e0*/  IADD3 R6, PT, PT, -R6, RZ, RZ ;  /* 0x000000ff06067210 */ /* 0x000fce0007ffe1ff */
.L_x_102:
[----:B------:R-:W-:Y:S01]  /*11f0*/  IMAD.MOV.U32 R12, RZ, RZ, R10 ;  /* 0x000000ffff0c7224 */ /* 0x000fe200078e000a */
[----:B------:R-:W-:-:S05]  /*1200*/  MOV R13, R11 ;  /* 0x0000000b000d7202 */ /* 0x000fca0000000f00 */
[----:B------:R-:W2:Y:S01]  /*1210*/  LDG.E R15, desc[UR8][R12.64] ;  /* 0x000000080c0f7981 */ /* 0x000ea2000c1e1900 */
[----:B------:R-:W-:Y:S01]  /*1220*/  VIADD R6, R6, 0x1 ;  /* 0x0000000106067836 */ /* 0x000fe20000000000 */
[C---:B------:R-:W-:Y:S01]  /*1230*/  IADD3 R19, PT, PT, R2.reuse, R19, RZ ;  /* 0x0000001302137210 */ /* 0x040fe20007ffe0ff */
[----:B------:R-:W-:-:S03]  /*1240*/  IMAD.WIDE.U32 R10, R2, 0x4, R12 ;  /* 0x00000004020a7825 */ /* 0x000fc600078e000c */
[----:B------:R-:W-:Y:S01]  /*1250*/  ISETP.NE.AND P0, PT, R6, RZ, PT ;  /* 0x000000ff0600720c */ /* 0x000fe20003f05270 */
[----:B--2---:R-:W-:-:S12]  /*1260*/  FADD R0, R15, R0 ;  /* 0x000000000f007221 */ /* 0x004fd80000000000 */
[----:B------:R-:W-:Y:S05]  /*1270*/  @P0 BRA `(.L_x_102) ;  /* 0xfffffffc00dc0947 */ /* 0x000fea000383ffff */
.L_x_101:
[----:B------:R-:W-:Y:S05]  /*1280*/  BSYNC.RECONVERGENT B1 ;  /* 0x0000000000017941 */ /* 0x000fea0003800200 */
.L_x_100:
[----:B------:R-:W-:Y:S05]  /*1290*/  @!P1 BRA `(.L_x_99) ;  /* 0x0000000000489947 */ /* 0x000fea0003800000 */
.L_x_103:
[----:B------:R-:W-:Y:S02]  /*12a0*/  IMAD.IADD R13, R2, 0x1, R19 ;  /* 0x00000001020d7824 */ /* 0x000fe400078e0213 */
[----:B------:R-:W-:-:S03]  /*12b0*/  IMAD.WIDE.U32 R10, R19, 0x4, R4 ;  /* 0x00000004130a7825 */ /* 0x000fc600078e0004 */
[C---:B------:R-:W-:Y:S01]  /*12c0*/  IADD3 R15, PT, PT, R13.reuse, R2, RZ ;  /* 0x000000020d0f7210 */ /* 0x040fe20007ffe0ff */
[----:B------:R-:W-:Y:S02]  /*12d0*/  IMAD.WIDE.U32 R12, R13, 0x4, R4 ;  /* 0x000000040d0c7825 */ /* 0x000fe400078e0004 */
[----:B------:R-:W2:Y:S02]  /*12e0*/  LDG.E R11, desc[UR8][R10.64] ;  /* 0x000000080a0b7981 */ /* 0x000ea4000c1e1900 */
[C---:B------:R-:W-:Y:S02]  /*12f0*/  IMAD.IADD R19, R15.reuse, 0x1, R2 ;  /* 0x000000010f137824 */ /* 0x040fe400078e0202 */
[--C-:B------:R-:W-:Y:S01]  /*1300*/  IMAD.WIDE.U32 R14, R15, 0x4, R4.reuse ;  /* 0x000000040f0e7825 */ /* 0x100fe200078e0004 */
[----:B------:R-:W3:Y:S03]  /*1310*/  LDG.E R13, desc[UR8][R12.64] ;  /* 0x000000080c0d7981 */ /* 0x000ee6000c1e1900 */
[----:B------:R-:W-:-:S02]  /*1320*/  IMAD.WIDE.U32 R16, R19, 0x4, R4 ;  /* 0x0000000413107825 */ /* 0x000fc400078e0004 */
[----:B------:R-:W4:Y:S04]  /*1330*/  LDG.E R15, desc[UR8][R14.64] ;  /* 0x000000080e0f7981 */ /* 0x000f28000c1e1900 */
[----:B------:R-:W5:Y:S01]  /*1340*/  LDG.E R17, desc[UR8][R16.64] ;  /* 0x0000000810117981 */ /* 0x000f62000c1e1900 */
[----:B------:R-:W-:-:S04]  /*1350*/  IADD3 R19, PT, PT, R19, R2, RZ ;  /* 0x0000000213137210 */ /* 0x000fc80007ffe0ff */
[----:B------:R-:W-:Y:S01]  /*1360*/  ISETP.GE.AND P0, PT, R19, UR7, PT ;  /* 0x0000000713007c0c */ /* 0x000fe2000bf06270 */
[----:B--2---:R-:W-:-:S04]  /*1370*/  FADD R0, R11, R0 ;  /* 0x000000000b007221 */ /* 0x004fc80000000000 */
[----:B---3--:R-:W-:-:S04]  /*1380*/  FADD R0, R0, R13 ;  /* 0x0000000d00007221 */ /* 0x008fc80000000000 */
[----:B----4-:R-:W-:-:S04]  /*1390*/  FADD R0, R0, R15 ;  /* 0x0000000f00007221 */ /* 0x010fc80000000000 */
[----:B-----5:R-:W-:Y:S01]  /*13a0*/  FADD R0, R0, R17 ;  /* 0x0000001100007221 */ /* 0x020fe20000000000 */
[----:B------:R-:W-:Y:S06]  /*13b0*/  @!P0 BRA `(.L_x_103) ;  /* 0xfffffffc00b88947 */ /* 0x000fec000383ffff */
.L_x_99:
[----:B------:R-:W-:Y:S05]  /*13c0*/  BSYNC.RECONVERGENT B0 ;  /* 0x0000000000007941 */ /* 0x000fea0003800200 */
.L_x_98:
[----:B------:R1:W-:Y:S01]  /*13d0*/  STS [R3], R0 ;  /* 0x0000000003007388 */ /* 0x0003e20000000800 */
[----:B------:R-:W-:Y:S01]  /*13e0*/  ISETP.GE.U32.AND P0, PT, R2, 0x2, PT ;  /* 0x000000020200780c */ /* 0x000fe20003f06070 */
[----:B------:R-:W3:-:S12]  /*13f0*/  LDCU UR6, c[0x0][0x394] ;  /* 0x00007280ff0677ac */ /* 0x000ed80008000800 */
[----:B-1----:R-:W-:Y:S05]  /*1400*/  @!P0 BRA `(.L_x_104) ;  /* 0x0000000000308947 */ /* 0x002fea0003800000 */
[----:B------:R-:W-:-:S07]  /*1410*/  IMAD.MOV.U32 R0, RZ, RZ, R2 ;  /* 0x000000ffff007224 */ /* 0x000fce00078e0002 */
.L_x_105:
[----:B------:R-:W-:Y:S01]  /*1420*/  BAR.SYNC.DEFER_BLOCKING 0x0 ;  /* 0x0000000000007b1d */ /* 0x000fe20000010000 */
[----:B------:R-:W-:-:S04]  /*1430*/  SHF.R.U32.HI R12, RZ, 0x1, R0 ;  /* 0x00000001ff0c7819 */ /* 0x000fc80000011600 */
[----:B------:R-:W-:-:S13]  /*1440*/  ISETP.GE.U32.AND P0, PT, R7, R12, PT ;  /* 0x0000000c0700720c */ /* 0x000fda0003f06070 */
[----:B------:R-:W-:Y:S01]  /*1450*/  @!P0 LEA R6, R12, R3, 0x2 ;  /* 0x000000030c068211 */ /* 0x000fe200078e10ff */
[----:B------:R-:W-:Y:S05]  /*1460*/  @!P0 LDS R11, [R3] ;  /* 0x00000000030b8984 */ /* 0x000fea0000000800 */
[----:B------:R-:W0:Y:S02]  /*1470*/  @!P0 LDS R6, [R6] ;  /* 0x0000000006068984 */ /* 0x000e240000000800 */
[----:B0-----:R-:W-:-:S05]  /*1480*/  @!P0 FADD R10, R6, R11 ;  /* 0x0000000b060a8221 */ /* 0x001fca0000000000 */
[----:B------:R1:W-:Y:S01]  /*1490*/  @!P0 STS [R3], R10 ;  /* 0x0000000a03008388 */ /* 0x0003e20000000800 */
[----:B------:R-:W-:Y:S01]  /*14a0*/  ISETP.GT.U32.AND P0, PT, R0, 0x3, PT ;  /* 0x000000030000780c */ /* 0x000fe20003f04070 */
[----:B------:R-:W-:-:S12]  /*14b0*/  IMAD.MOV.U32 R0, RZ, RZ, R12 ;  /* 0x000000ffff007224 */ /* 0x000fd800078e000c */
[----:B-1----:R-:W-:Y:S05]  /*14c0*/  @P0 BRA `(.L_x_105) ;  /* 0xfffffffc00d40947 */ /* 0x002fea000383ffff */
.L_x_104:
[----:B------:R-:W1:Y:S08]  /*14d0*/  S2UR UR5, SR_CgaCtaId ;  /* 0x00000000000579c3 */ /* 0x000e700000008800 */
[----:B------:R-:W-:Y:S01]  /*14e0*/  BAR.SYNC.DEFER_BLOCKING 0x0 ;  /* 0x0000000000007b1d */ /* 0x000fe20000010000 */
[----:B---3--:R-:W-:-:S05]  /*14f0*/  ISETP.GE.AND P0, PT, R7, UR6, PT ;  /* 0x0000000607007c0c */ /* 0x008fca000bf06270 */
[----:B------:R-:W-:Y:S02]  /*1500*/  UMOV UR4, 0x400 ;  /* 0x0000040000047882 */ /* 0x000fe40000000000 */
[----:B-1----:R-:W-:-:S06]  /*1510*/  ULEA UR4, UR5, UR4, 0x18 ;  /* 0x0000000405047291 */ /* 0x002fcc000f8ec0ff */
[----:B------:R-:W-:Y:S06]  /*1520*/  @P0 EXIT ;  /* 0x000000000000094d */ /* 0x000fec0003800000 */
[----:B------:R-:W1:Y:S01]  /*1530*/  I2F.U32.RP R12, R2 ;  /* 0x00000002000c7306 */ /* 0x000e620000209000 */
[----:B------:R-:W-:Y:S01]  /*1540*/  IADD3 R0, PT, PT, R7, R2, RZ ;  /* 0x0000000207007210 */ /* 0x000fe20007ffe0ff */
[----:B------:R-:W-:Y:S01]  /*1550*/  BSSY.RECONVERGENT B0, `(.L_x_106) ;  /* 0x0000037000007945 */ /* 0x000fe20003800200 */
[----:B------:R-:W-:Y:S02]  /*1560*/  ISETP.NE.U32.AND P2, PT, R2, RZ, PT ;  /* 0x000000ff0200720c */ /* 0x000fe40003f45070 */
[C---:B------:R-:W-:Y:S02]  /*1570*/  ISETP.GE.AND P0, PT, R0.reuse, UR6, PT ;  /* 0x0000000600007c0c */ /* 0x040fe4000bf06270 */
[----:B0-----:R-:W-:Y:S02]  /*1580*/  VIMNMX R3, PT, PT, R0, UR6, !PT ;  /* 0x0000000600037c48 */ /* 0x001fe4000ffe0100 */
[----:B------:R-:W-:-:S04]  /*1590*/  SEL R6, RZ, 0x1, P0 ;  /* 0x00000001ff067807 */ /* 0x000fc80000000000 */
[----:B------:R-:W-:Y:S01]  /*15a0*/  IADD3 R3, PT, PT, R3, -R0, -R6 ;  /* 0x8000000003037210 */ /* 0x000fe20007ffe806 */
[----:B-1----:R-:W0:Y:S02]  /*15b0*/  MUFU.RCP R12, R12 ;  /* 0x0000000c000c7308 */ /* 0x002e240000001000 */
[----:B0-----:R-:W-:-:S06]  /*15c0*/  IADD3 R10, PT, PT, R12, 0xffffffe, RZ ;  /* 0x0ffffffe0c0a7810 */ /* 0x001fcc0007ffe0ff */
[----:B------:R0:W1:Y:S02]  /*15d0*/  F2I.FTZ.U32.TRUNC.NTZ R11, R10 ;  /* 0x0000000a000b7305 */ /* 0x000064000021f000 */
[----:B0-----:R-:W-:Y:S02]  /*15e0*/  IMAD.MOV.U32 R10, RZ, RZ, RZ ;  /* 0x000000ffff0a7224 */ /* 0x001fe400078e00ff */
[----:B-1----:R-:W-:-:S04]  /*15f0*/  IMAD.MOV R13, RZ, RZ, -R11 ;  /* 0x000000ffff0d7224 */ /* 0x002fc800078e0a0b */
        /* <DEDUP_REMOVED lines=8> */
[-C--:B------:R-:W-:Y:S02]  /*1680*/  ISETP.GE.U32.AND P1, PT, R3, R2.reuse, PT ;  /* 0x000000020300720c */ /* 0x080fe40003f26070 */
[----:B------:R-:W0:Y:S11]  /*1690*/  LDS R3, [UR4] ;  /* 0x00000004ff037984 */ /* 0x000e360008000800 */
[----:B------:R-:W-:Y:S01]  /*16a0*/  @P1 VIADD R11, R11, 0x1 ;  /* 0x000000010b0b1836 */ /* 0x000fe20000000000 */
[----:B------:R-:W-:-:S04]  /*16b0*/  @!P2 LOP3.LUT R11, RZ, R2, RZ, 0x33, !PT ;  /* 0x00000002ff0ba212 */ /* 0x000fc800078e33ff */
[----:B------:R-:W-:-:S04]  /*16c0*/  IADD3 R6, PT, PT, R6, R11, RZ ;  /* 0x0000000b06067210 */ /* 0x000fc80007ffe0ff */
[----:B------:R-:W-:-:S04]  /*16d0*/  LOP3.LUT R0, R6, 0x3, RZ, 0xc0, !PT ;  /* 0x0000000306007812 */ /* 0x000fc800078ec0ff */
[----:B------:R-:W-:-:S13]  /*16e0*/  ISETP.NE.AND P0, PT, R0, 0x3, PT ;  /* 0x000000030000780c */ /* 0x000fda0003f05270 */
[----:B------:R-:W-:Y:S05]  /*16f0*/  @!P0 BRA `(.L_x_107) ;  /* 0x0000000000708947 */ /* 0x000fea0003800000 */
[----:B------:R-:W1:Y:S01]  /*1700*/  LDCU.64 UR4, c[0x0][0x380] ;  /* 0x00007000ff0477ac */ /* 0x000e620008000a00 */
[----:B------:R-:W-:Y:S02]  /*1710*/  VIADD R0, R6, 0x1 ;  /* 0x0000000106007836 */ /* 0x000fe40000000000 */
[----:B------:R-:W-:-:S03]  /*1720*/  IMAD.WIDE.U32 R8, R7, 0x4, R8 ;  /* 0x0000000407087825 */ /* 0x000fc600078e0008 */
[----:B------:R-:W-:-:S04]  /*1730*/  LOP3.LUT R0, R0, 0x3, RZ, 0xc0, !PT ;  /* 0x0000000300007812 */ /* 0x000fc800078ec0ff */
[C---:B------:R-:W-:Y:S01]  /*1740*/  IADD3 R16, PT, PT, -R0.reuse, RZ, RZ ;  /* 0x000000ff00107210 */ /* 0x040fe20007ffe1ff */
[----:B------:R-:W-:Y:S01]  /*1750*/  IMAD R7, R0, R2, R7 ;  /* 0x0000000200077224 */ /* 0x000fe200078e0207 */
[----:B-1----:R-:W-:-:S04]  /*1760*/  IADD3 R10, P0, PT, R8, UR4, RZ ;  /* 0x00000004080a7c10 */ /* 0x002fc8000ff1e0ff */
[----:B------:R-:W-:-:S09]  /*1770*/  IADD3.X R11, PT, PT, R9, UR5, RZ, P0, !PT ;  /* 0x00000005090b7c10 */ /* 0x000fd200087fe4ff */
.L_x_110:
[----:B-1----:R-:W-:Y:S01]  /*1780*/  IMAD.MOV.U32 R8, RZ, RZ, R10 ;  /* 0x000000ffff087224 */ /* 0x002fe200078e000a */
[----:B------:R-:W-:-:S05]  /*1790*/  MOV R9, R11 ;  /* 0x0000000b00097202 */ /* 0x000fca0000000f00 */
[----:B------:R-:W3:Y:S01]  /*17a0*/  LDG.E R0, desc[UR8][R8.64] ;  /* 0x0000000808007981 */ /* 0x000ee2000c1e1900 */
[----:B0-----:R-:W0:Y:S01]  /*17b0*/  MUFU.RCP R10, R3 ;  /* 0x00000003000a7308 */ /* 0x001e220000001000 */
[----:B------:R-:W-:Y:S01]  /*17c0*/  VIADD R16, R16, 0x1 ;  /* 0x0000000110107836 */ /* 0x000fe20000000000 */
[----:B------:R-:W-:Y:S04]  /*17d0*/  BSSY.RECONVERGENT B1, `(.L_x_108) ;  /* 0x000000b000017945 */ /* 0x000fe80003800200 */
[----:B------:R-:W-:Y:S01]  /*17e0*/  ISETP.NE.AND P2, PT, R16, RZ, PT ;  /* 0x000000ff1000720c */ /* 0x000fe20003f45270 */
[----:B0-----:R-:W-:-:S04]  /*17f0*/  FFMA R11, -R3, R10, 1 ;  /* 0x3f800000030b7423 */ /* 0x001fc8000000010a */
[----:B------:R-:W-:Y:S01]  /*1800*/  FFMA R11, R10, R11, R10 ;  /* 0x0000000b0a0b7223 */ /* 0x000fe2000000000a */
[----:B---3--:R-:W0:Y:S03]  /*1810*/  FCHK P0, R0, R3 ;  /* 0x0000000300007302 */ /* 0x008e260000000000 */
[----:B------:R-:W-:-:S04]  /*1820*/  FFMA R10, R0, R11, RZ ;  /* 0x0000000b000a7223 */ /* 0x000fc800000000ff */
[----:B------:R-:W-:-:S04]  /*1830*/  FFMA R12, -R3, R10, R0 ;  /* 0x0000000a030c7223 */ /* 0x000fc80000000100 */
[----:B------:R-:W-:Y:S01]  /*1840*/  FFMA R13, R11, R12, R10 ;  /* 0x0000000c0b0d7223 */ /* 0x000fe2000000000a */
[----:B0-----:R-:W-:Y:S06]  /*1850*/  @!P0 BRA `(.L_x_109) ;  /* 0x0000000000088947 */ /* 0x001fec0003800000 */
[----:B------:R-:W-:-:S07]  /*1860*/  MOV R12, 0x1880 ;  /* 0x00001880000c7802 */ /* 0x000fce0000000f00 */
[----:B--2---:R-:W-:Y:S05]  /*1870*/  CALL.REL.NOINC `($__internal_2_$__cuda_sm3x_div_rn_noftz_f32_slowpath) ;  /* 0x0000000400647944 */ /* 0x004fea0003c00000 */
.L_x_109:
[----:B------:R-:W-:Y:S05]  /*1880*/  BSYNC.RECONVERGENT B1 ;  /* 0x0000000000017941 */ /* 0x000fea0003800200 */
.L_x_108:
[----:B------:R1:W-:Y:S01]  /*1890*/  STG.E desc[UR8][R8.64], R13 ;  /* 0x0000000d08007986 */ /* 0x0003e2000c101908 */
[----:B------:R-:W-:Y:S01]  /*18a0*/  IMAD.WIDE.U32 R10, R2, 0x4, R8 ;  /* 0x00000004020a7825 */ /* 0x000fe200078e0008 */
[----:B------:R-:W-:Y:S06]  /*18b0*/  @P2 BRA `(.L_x_110) ;  /* 0xfffffffc00b02947 */ /* 0x000fec000383ffff */
.L_x_107:
[----:B------:R-:W-:Y:S05]  /*18c0*/  BSYNC.RECONVERGENT B0 ;  /* 0x0000000000007941 */ /* 0x000fea0003800200 */
.L_x_106:
[----:B------:R-:W-:-:S13]  /*18d0*/  ISETP.GE.U32.AND P0, PT, R6, 0x3, PT ;  /* 0x000000030600780c */ /* 0x000fda0003f06070 */
[----:B------:R-:W-:Y:S05]  /*18e0*/  @!P0 EXIT ;  /* 0x000000000000894d */ /* 0x000fea0003800000 */
[----:B-1----:R-:W-:Y:S01]  /*18f0*/  SHF.L.U32 R9, R2, 0x2, RZ ;  /* 0x0000000202097819 */ /* 0x002fe200000006ff */
[----:B------:R-:W1:Y:S06]  /*1900*/  LDCU UR4, c[0x0][0x394] ;  /* 0x00007280ff0477ac */ /* 0x000e6c0008000800 */
.L_x_119:
[----:B------:R-:W-:-:S06]  /*1910*/  IMAD.WIDE.U32 R10, R7, 0x4, R4 ;  /* 0x00000004070a7825 */ /* 0x000fcc00078e0004 */
[----:B------:R-:W3:Y:S01]  /*1920*/  LDG.E R10, desc[UR8][R10.64] ;  /* 0x000000080a0a7981 */ /* 0x000ee2000c1e1900 */
[----:B0-----:R-:W0:Y:S01]  /*1930*/  MUFU.RCP R0, R3 ;  /* 0x0000000300007308 */ /* 0x001e220000001000 */
[----:B------:R-:W-:Y:S01]  /*1940*/  BSSY.RECONVERGENT B0, `(.L_x_111) ;  /* 0x000000b000007945 */ /* 0x000fe20003800200 */
[----:B0-----:R-:W-:-:S04]  /*1950*/  FFMA R13, -R3, R0, 1 ;  /* 0x3f800000030d7423 */ /* 0x001fc80000000100 */
[----:B------:R-:W-:Y:S02]  /*1960*/  FFMA R0, R0, R13, R0 ;  /* 0x0000000d00007223 */ /* 0x000fe40000000000 */
[----:B---3--:R-:W0:Y:S02]  /*1970*/  FCHK P0, R10, R3 ;  /* 0x000000030a007302 */ /* 0x008e240000000000 */
[----:B------:R-:W-:-:S04]  /*1980*/  FFMA R6, R0, R10, RZ ;  /* 0x0000000a00067223 */ /* 0x000fc800000000ff */
[----:B------:R-:W-:-:S04]  /*1990*/  FFMA R13, -R3, R6, R10 ;  /* 0x00000006030d7223 */ /* 0x000fc8000000010a */
[----:B------:R-:W-:Y:S01]  /*19a0*/  FFMA R13, R0, R13, R6 ;  /* 0x0000000d000d7223 */ /* 0x000fe20000000006 */
[----:B0-----:R-:W-:Y:S06]  /*19b0*/  @!P0 BRA `(.L_x_112) ;  /* 0x00000000000c8947 */ /* 0x001fec0003800000 */
[----:B------:R-:W-:Y:S01]  /*19c0*/  IMAD.MOV.U32 R0, RZ, RZ, R10 ;  /* 0x000000ffff007224 */ /* 0x000fe200078e000a */
[----:B------:R-:W-:-:S07]  /*19d0*/  MOV R12, 0x19f0 ;  /* 0x000019f0000c7802 */ /* 0x000fce0000000f00 */
[----:B-12---:R-:W-:Y:S05]  /*19e0*/  CALL.REL.NOINC `($__internal_2_$__cuda_sm3x_div_rn_noftz_f32_slowpath) ;  /* 0x0000000400087944 */ /* 0x006fea0003c00000 */
.L_x_112:
[----:B-1----:R-:W-:Y:S05]  /*19f0*/  BSYNC.RECONVERGENT B0 ;  /* 0x0000000000007941 */ /* 0x002fea0003800200 */
.L_x_111:
[----:B------:R-:W-:Y:S01]  /*1a00*/  IADD3 R17, PT, PT, R2, R7, RZ ;  /* 0x0000000702117210 */ /* 0x000fe20007ffe0ff */
[----:B------:R-:W-:-:S04]  /*1a10*/  IMAD.WIDE R6, R7, 0x4, R4 ;  /* 0x0000000407067825 */ /* 0x000fc800078e0204 */
[----:B------:R-:W-:Y:S01]  /*1a20*/  IMAD.WIDE.U32 R10, R17, 0x4, R4 ;  /* 0x00000004110a7825 */ /* 0x000fe200078e0004 */
[----:B------:R0:W-:Y:S05]  /*1a30*/  STG.E desc[UR8][R6.64], R13 ;  /* 0x0000000d06007986 */ /* 0x0001ea000c101908 */
[----:B------:R-:W3:Y:S01]  /*1a40*/  LDG.E R10, desc[UR8][R10.64] ;  /* 0x000000080a0a7981 */ /* 0x000ee2000c1e1900 */
[----:B------:R-:W2:Y:S01]  /*1a50*/  MUFU.RCP R0, R3 ;  /* 0x0000000300007308 */ /* 0x000ea20000001000 */
[----:B------:R-:W-:Y:S01]  /*1a60*/  BSSY.RECONVERGENT B0, `(.L_x_113) ;  /* 0x000000c000007945 */ /* 0x000fe20003800200 */
[----:B--2---:R-:W-:-:S04]  /*1a70*/  FFMA R15, -R3, R0, 1 ;  /* 0x3f800000030f7423 */ /* 0x004fc80000000100 */
[----:B------:R-:W-:Y:S02]  /*1a80*/  FFMA R0, R0, R15, R0 ;  /* 0x0000000f00007223 */ /* 0x000fe40000000000 */
[----:B---3--:R-:W1:Y:S02]  /*1a90*/  FCHK P0, R10, R3 ;  /* 0x000000030a007302 */ /* 0x008e640000000000 */
[----:B------:R-:W-:-:S04]  /*1aa0*/  FFMA R8, R0, R10, RZ ;  /* 0x0000000a00087223 */ /* 0x000fc800000000ff */
[----:B------:R-:W-:-:S04]  /*1ab0*/  FFMA R15, -R3, R8, R10 ;  /* 0x00000008030f7223 */ /* 0x000fc8000000010a */
[----:B------:R-:W-:Y:S01]  /*1ac0*/  FFMA R15, R0, R15, R8 ;  /* 0x0000000f000f7223 */ /* 0x000fe20000000008 */
[----:B01----:R-:W-:Y:S06]  /*1ad0*/  @!P0 BRA `(.L_x_114) ;  /* 0x0000000000108947 */ /* 0x003fec0003800000 */
[----:B------:R-:W-:Y:S01]  /*1ae0*/  IMAD.MOV.U32 R0, RZ, RZ, R10 ;  /* 0x000000ffff007224 */ /* 0x000fe200078e000a */
[----:B------:R-:W-:-:S07]  /*1af0*/  MOV R12, 0x1b10 ;  /* 0x00001b10000c7802 */ /* 0x000fce0000000f00 */
[----:B------:R-:W-:Y:S05]  /*1b00*/  CALL.REL.NOINC `($__internal_2_$__cuda_sm3x_div_rn_noftz_f32_slowpath) ;  /* 0x0000000000c07944 */ /* 0x000fea0003c00000 */
[----:B------:R-:W-:-:S07]  /*1b10*/  MOV R15, R13 ;  /* 0x0000000d000f7202 */ /* 0x000fce0000000f00 */
.L_x_114:
[----:B------:R-:W-:Y:S05]  /*1b20*/  BSYNC.RECONVERGENT B0 ;  /* 0x0000000000007941 */ /* 0x000fea0003800200 */
.L_x_113:
[----:B------:R-:W-:Y:S01]  /*1b30*/  IADD3 R6, P0, PT, R9, R6, RZ ;  /* 0x0000000609067210 */ /* 0x000fe20007f1e0ff */
[----:B------:R-:W-:-:S03]  /*1b40*/  IMAD.IADD R17, R17, 0x1, R2 ;  /* 0x0000000111117824 */ /* 0x000fc600078e0202 */
[----:B------:R-:W-:Y:S01]  /*1b50*/  IADD3.X R7, PT, PT, RZ, R7, RZ, P0, !PT ;  /* 0x00000007ff077210 */ /* 0x000fe200007fe4ff */
[----:B------:R-:W-:-:S04]  /*1b60*/  IMAD.WIDE.U32 R10, R17, 0x4, R4 ;  /* 0x00000004110a7825 */ /* 0x000fc800078e0004 */
[----:B------:R0:W-:Y:S04]  /*1b70*/  STG.E desc[UR8][R6.64], R15 ;  /* 0x0000000f06007986 */ /* 0x0001e8000c101908 */
[----:B------:R-:W2:Y:S01]  /*1b80*/  LDG.E R10, desc[UR8][R10.64] ;  /* 0x000000080a0a7981 */ /* 0x000ea2000c1e1900 */
[----:B------:R-:W1:Y:S01]  /*1b90*/  MUFU.RCP R0, R3 ;  /* 0x0000000300007308 */ /* 0x000e620000001000 */
[----:B------:R-:W-:Y:S01]  /*1ba0*/  BSSY.RECONVERGENT B0, `(.L_x_115) ;  /* 0x000000b000007945 */ /* 0x000fe20003800200 */
[----:B-1----:R-:W-:-:S04]  /*1bb0*/  FFMA R13, -R3, R0, 1 ;  /* 0x3f800000030d7423 */ /* 0x002fc80000000100 */
[----:B------:R-:W-:Y:S02]  /*1bc0*/  FFMA R0, R0, R13, R0 ;  /* 0x0000000d00007223 */ /* 0x000fe40000000000 */
[----:B--2---:R-:W1:Y:S02]  /*1bd0*/  FCHK P0, R10, R3 ;  /* 0x000000030a007302 */ /* 0x004e640000000000 */
[----:B------:R-:W-:-:S04]  /*1be0*/  FFMA R8, R0, R10, RZ ;  /* 0x0000000a00087223 */ /* 0x000fc800000000ff */
[----:B------:R-:W-:-:S04]  /*1bf0*/  FFMA R13, -R3, R8, R10 ;  /* 0x00000008030d7223 */ /* 0x000fc8000000010a */
[----:B------:R-:W-:Y:S01]  /*1c00*/  FFMA R13, R0, R13, R8 ;  /* 0x0000000d000d7223 */ /* 0x000fe20000000008 */
[----:B01----:R-:W-:Y:S06]  /*1c10*/  @!P0 BRA `(.L_x_116) ;  /* 0x00000000000c8947 */ /* 0x003fec0003800000 */
[----:B------:R-:W-:Y:S01]  /*1c20*/  IMAD.MOV.U32 R0, RZ, RZ, R10 ;  /* 0x000000ffff007224 */ /* 0x000fe200078e000a */
[----:B------:R-:W-:-:S07]  /*1c30*/  MOV R12, 0x1c50 ;  /* 0x00001c50000c7802 */ /* 0x000fce0000000f00 */
[----:B------:R-:W-:Y:S05]  /*1c40*/  CALL.REL.NOINC `($__internal_2_$__cuda_sm3x_div_rn_noftz_f32_slowpath) ;  /* 0x0000000000707944 */ /* 0x000fea0003c00000 */
.L_x_116:
[----:B------:R-:W-:Y:S05]  /*1c50*/  BSYNC.RECONVERGENT B0 ;  /* 0x0000000000007941 */ /* 0x000fea0003800200 */
.L_x_115:
[----:B------:R-:W-:Y:S02]  /*1c60*/  IADD3 R6, P0, PT, R9, R6, RZ ;  /* 0x0000000609067210 */ /* 0x000fe40007f1e0ff */
[----:B------:R-:W-:-:S03]  /*1c70*/  IADD3 R17, PT, PT, R17, R2, RZ ;  /* 0x0000000211117210 */ /* 0x000fc60007ffe0ff */
[----:B------:R-:W-:Y:S02]  /*1c80*/  IMAD.X R7, RZ, RZ, R7, P0 ;  /* 0x000000ffff077224 */ /* 0x000fe400000e0607 */
[----:B------:R-:W-:-:S03]  /*1c90*/  IMAD.WIDE.U32 R10, R17, 0x4, R4 ;  /* 0x00000004110a7825 */ /* 0x000fc600078e0004 */
        /* <DEDUP_REMOVED lines=11> */
[----:B------:R-:W-:Y:S02]  /*1d50*/  MOV R0, R10 ;  /* 0x0000000a00007202 */ /* 0x000fe40000000f00 */
[----:B------:R-:W-:-:S07]  /*1d60*/  MOV R12, 0x1d80 ;  /* 0x00001d80000c7802 */ /* 0x000fce0000000f00 */
[----:B------:R-:W-:Y:S05]  /*1d70*/  CALL.REL.NOINC `($__internal_2_$__cuda_sm3x_div_rn_noftz_f32_slowpath) ;  /* 0x0000000000247944 */ /* 0x000fea0003c00000 */
[----:B------:R-:W-:-:S07]  /*1d80*/  IMAD.MOV.U32 R15, RZ, RZ, R13 ;  /* 0x000000ffff0f7224 */ /* 0x000fce00078e000d */
.L_x_118:
[----:B------:R-:W-:Y:S05]  /*1d90*/  BSYNC.RECONVERGENT B0 ;  /* 0x0000000000007941 */ /* 0x000fea0003800200 */
.L_x_117:
[----:B------:R-:W-:-:S04]  /*1da0*/  IADD3 R10, P0, PT, R9, R6, RZ ;  /* 0x00000006090a7210 */ /* 0x000fc80007f1e0ff */
[----:B------:R-:W-:Y:S01]  /*1db0*/  IADD3.X R11, PT, PT, RZ, R7, RZ, P0, !PT ;  /* 0x00000007ff0b7210 */ /* 0x000fe200007fe4ff */
[----:B------:R-:W-:-:S04]  /*1dc0*/  IMAD.IADD R7, R17, 0x1, R2 ;  /* 0x0000000111077824 */ /* 0x000fc800078e0202 */
[----:B------:R3:W-:Y:S01]  /*1dd0*/  STG.E desc[UR8][R10.64], R15 ;  /* 0x0000000f0a007986 */ /* 0x0007e2000c101908 */
[----:B------:R-:W-:-:S13]  /*1de0*/  ISETP.GE.AND P0, PT, R7, UR4, PT ;  /* 0x0000000407007c0c */ /* 0x000fda000bf06270 */
[----:B---3--:R-:W-:Y:S05]  /*1df0*/  @!P0 BRA `(.L_x_119) ;  /* 0xfffffff800c48947 */ /* 0x008fea000383ffff */
[----:B------:R-:W-:Y:S05]  /*1e00*/  EXIT ;  /* 0x000000000000794d */ /* 0x000fea0003800000 */
        .weak           $__internal_2_$__cuda_sm3x_div_rn_noftz_f32_slowpath
        .type           $__internal_2_$__cuda_sm3x_div_rn_noftz_f32_slowpath,@function
        .size           $__internal_2_$__cuda_sm3x_div_rn_noftz_f32_slowpath,(.L_x_220 - $__internal_2_$__cuda_sm3x_div_rn_noftz_f32_slowpath)
$__internal_2_$__cuda_sm3x_div_rn_noftz_f32_slowpath:
[----:B------:R-:W-:Y:S01]  /*1e10*/  SHF.R.U32.HI R10, RZ, 0x17, R3 ;  /* 0x00000017ff0a7819 */ /* 0x000fe20000011603 */
[----:B------:R-:W-:Y:S01]  /*1e20*/  BSSY.RECONVERGENT B2, `(.L_x_120) ;  /* 0x0000064000027945 */ /* 0x000fe20003800200 */
[----:B------:R-:W-:Y:S02]  /*1e30*/  SHF.R.U32.HI R15, RZ, 0x17, R0 ;  /* 0x00000017ff0f7819 */ /* 0x000fe40000011600 */
[----:B------:R-:W-:Y:S02]  /*1e40*/  LOP3.LUT R10, R10, 0xff, RZ, 0xc0, !PT ;  /* 0x000000ff0a0a7812 */ /* 0x000fe400078ec0ff */
[----:B------:R-:W-:Y:S02]  /*1e50*/  LOP3.LUT R15, R15, 0xff, RZ, 0xc0, !PT ;  /* 0x000000ff0f0f7812 */ /* 0x000fe400078ec0ff */
[----:B------:R-:W-:Y:S02]  /*1e60*/  IADD3 R14, PT, PT, R10, -0x1, RZ ;  /* 0xffffffff0a0e7810 */ /* 0x000fe40007ffe0ff */
[----:B------:R-:W-:Y:S01]  /*1e70*/  MOV R13, R3 ;  /* 0x00000003000d7202 */ /* 0x000fe20000000f00 */
[----:B------:R-:W-:Y:S01]  /*1e80*/  VIADD R11, R15, 0xffffffff ;  /* 0xffffffff0f0b7836 */ /* 0x000fe20000000000 */
[----:B------:R-:W-:-:S04]  /*1e90*/  ISETP.GT.U32.AND P0, PT, R14, 0xfd, PT ;  /* 0x000000fd0e00780c */ /* 0x000fc80003f04070 */
[----:B------:R-:W-:-:S13]  /*1ea0*/  ISETP.GT.U32.OR P0, PT, R11, 0xfd, P0 ;  /* 0x000000fd0b00780c */ /* 0x000fda0000704470 */
[----:B------:R-:W-:Y:S01]  /*1eb0*/  @!P0 IMAD.MOV.U32 R11, RZ, RZ, RZ ;  /* 0x000000ffff0b8224 */ /* 0x000fe200078e00ff */
        /* <DEDUP_REMOVED lines=17> */
[----:B------:R-:W-:Y:S02]  /*1fd0*/  IADD3 R11, PT, PT, R15, -0x1, RZ ;  /* 0xffffffff0f0b7810 */ /* 0x000fe40007ffe0ff */
[----:B------:R-:W-:Y:S02]  /*1fe0*/  ISETP.GE.AND P1, PT, R14, RZ, PT ;  /* 0x000000ff0e00720c */ /* 0x000fe40003f26270 */
[----:B------:R-:W-:-:S11]  /*1ff0*/  ISETP.GE.AND P0, PT, R11, RZ, PT ;  /* 0x000000ff0b00720c */ /* 0x000fd60003f06270 */
[----:B------:R-:W-:Y:S02]  /*2000*/  @!P1 FFMA R13, R3, 1.84467440737095516160e+19, RZ ;  /* 0x5f800000030d9823 */ /* 0x000fe400000000ff */
[----:B------:R-:W-:Y:S01]  /*2010*/  @P0 IMAD.MOV.U32 R11, RZ, RZ, RZ ;  /* 0x000000ffff0b0224 */ /* 0x000fe200078e00ff */
[----:B------:R-:W-:Y:S01]  /*2020*/  @!P0 MOV R11, 0xffffffc0 ;  /* 0xffffffc0000b8802 */ /* 0x000fe20000000f00 */
[----:B------:R-:W-:-:S04]  /*2030*/  @!P0 FFMA R0, R0, 1.84467440737095516160e+19, RZ ;  /* 0x5f80000000008823 */ /* 0x000fc800000000ff */
[----:B------:R-:W-:-:S07]  /*2040*/  @!P1 VIADD R11, R11, 0x40 ;  /* 0x000000400b0b9836 */ /* 0x000fce0000000000 */
.L_x_121:
[----:B------:R-:W-:Y:S01]  /*2050*/  LEA R14, R10, 0xc0800000, 0x17 ;  /* 0xc08000000a0e7811 */ /* 0x000fe200078eb8ff */
[----:B------:R-:W-:Y:S01]  /*2060*/  VIADD R15, R15, 0xffffff81 ;  /* 0xffffff810f0f7836 */ /* 0x000fe20000000000 */
[----:B------:R-:W-:Y:S02]  /*2070*/  BSSY.RECONVERGENT B3, `(.L_x_126) ;  /* 0x0000035000037945 */ /* 0x000fe40003800200 */
[----:B------:R-:W-:Y:S01]  /*2080*/  IADD3 R18, PT, PT, -R14, R13, RZ ;  /* 0x0000000d0e127210 */ /* 0x000fe20007ffe1ff */
[----:B------:R-:W-:-:S03]  /*2090*/  IMAD R0, R15, -0x800000, R0 ;  /* 0xff8000000f007824 */ /* 0x000fc600078e0200 */
[----:B------:R0:W1:Y:S01]  /*20a0*/  MUFU.RCP R14, R18 ;  /* 0x00000012000e7308 */ /* 0x0000620000001000 */
[----:B------:R-:W-:Y:S01]  /*20b0*/  FADD.FTZ R13, -R18, -RZ ;  /* 0x800000ff120d7221 */ /* 0x000fe20000010100 */
[----:B0-----:R-:W-:-:S04]  /*20c0*/  IADD3 R18, PT, PT, R15, 0x7f, -R10 ;  /* 0x0000007f0f127810 */ /* 0x001fc80007ffe80a */
[----:B------:R-:W-:Y:S01]  /*20d0*/  IADD3 R18, PT, PT, R18, R11, RZ ;  /* 0x0000000b12127210 */ /* 0x000fe20007ffe0ff */
        /* <DEDUP_REMOVED lines=26> */
[C---:B------:R-:W-:Y:S01]  /*2280*/  VIADD R14, R10.reuse, 0x20 ;  /* 0x000000200a0e7836 */ /* 0x040fe20000000000 */
[----:B------:R-:W-:Y:S02]  /*2290*/  LOP3.LUT R15, R15, 0x800000, RZ, 0xfc, !PT ;  /* 0x008000000f0f7812 */ /* 0x000fe400078efcff */
[----:B------:R-:W-:-:S02]  /*22a0*/  IADD3 R10, PT, PT, -R10, RZ, RZ ;  /* 0x000000ff0a0a7210 */ /* 0x000fc40007ffe1ff */
[----:B------:R-:W-:Y:S02]  /*22b0*/  SHF.L.U32 R14, R15, R14, RZ ;  /* 0x0000000e0f0e7219 */ /* 0x000fe400000006ff */
[----:B------:R-:W-:Y:S02]  /*22c0*/  FSETP.NEU.FTZ.AND P0, PT, R11, R0, PT ;  /* 0x000000000b00720b */ /* 0x000fe40003f1d000 */
        /* <DEDUP_REMOVED lines=11> */
.L_x_128:
[----:B------:R-:W-:-:S04]  /*2380*/  LOP3.LUT R13, R13, 0x80000000, RZ, 0xc0, !PT ;  /* 0x800000000d0d7812 */ /* 0x000fc800078ec0ff */
[----:B------:R-:W-:Y:S01]  /*2390*/  LOP3.LUT R13, R13, 0x7f800000, RZ, 0xfc, !PT ;  /* 0x7f8000000d0d7812 */ /* 0x000fe200078efcff */
[----:B------:R-:W-:Y:S06]  /*23a0*/  BRA `(.L_x_129) ;  /* 0x0000000000047947 */ /* 0x000fec0003800000 */
.L_x_127:
[----:B------:R-:W-:-:S07]  /*23b0*/  LEA R13, R18, R13, 0x17 ;  /* 0x0000000d120d7211 */ /* 0x000fce00078eb8ff */
.L_x_129:
[----:B------:R-:W-:Y:S05]  /*23c0*/  BSYNC.RECONVERGENT B3 ;  /* 0x0000000000037941 */ /* 0x000fea0003800200 */
.L_x_126:
[----:B------:R-:W-:Y:S05]  /*23d0*/  BRA `(.L_x_130) ;  /* 0x0000000000207947 */ /* 0x000fea0003800000 */
.L_x_125:
[----:B------:R-:W-:-:S04]  /*23e0*/  LOP3.LUT R13, R13, 0x80000000, R0, 0x48, !PT ;  /* 0x800000000d0d7812 */ /* 0x000fc800078e4800 */
[----:B------:R-:W-:Y:S01]  /*23f0*/  LOP3.LUT R13, R13, 0x7f800000, RZ, 0xfc, !PT ;  /* 0x7f8000000d0d7812 */ /* 0x000fe200078efcff */
[----:B------:R-:W-:Y:S06]  /*2400*/  BRA `(.L_x_130) ;  /* 0x0000000000147947 */ /* 0x000fec0003800000 */
.L_x_124:
[----:B------:R-:W-:Y:S01]  /*2410*/  LOP3.LUT R13, R13, 0x80000000, R0, 0x48, !PT ;  /* 0x800000000d0d7812 */ /* 0x000fe200078e4800 */
[----:B------:R-:W-:Y:S06]  /*2420*/  BRA `(.L_x_130) ;  /* 0x00000000000c7947 */ /* 0x000fec0003800000 */
.L_x_123:
[----:B------:R-:W0:Y:S01]  /*2430*/  MUFU.RSQ R13, -QNAN ;  /* 0xffc00000000d7908 */ /* 0x000e220000001400 */
[----:B------:R-:W-:Y:S05]  /*2440*/  BRA `(.L_x_130) ;  /* 0x0000000000047947 */ /* 0x000fea0003800000 */
.L_x_122:
[----:B------:R-:W-:-:S07]  /*2450*/  FADD.FTZ R13, R0, R3 ;  /* 0x00000003000d7221 */ /* 0x000fce0000010000 */
.L_x_130:
[----:B------:R-:W-:Y:S05]  /*2460*/  BSYNC.RECONVERGENT B2 ;  /* 0x0000000000027941 */ /* 0x000fea0003800200 */
.L_x_120:
[----:B------:R-:W-:Y:S02]  /*2470*/  HFMA2 R11, -RZ, RZ, 0, 0 ;  /* 0x00000000ff0b7431 */ /* 0x000fe400000001ff */
[----:B------:R-:W-:-:S04]  /*2480*/  IMAD.MOV.U32 R10, RZ, RZ, R12 ;  /* 0x000000ffff0a7224 */ /* 0x000fc800078e000c */
[----:B0-----:R-:W-:Y:S05]  /*2490*/  RET.REL.NODEC R10 `(_Z15softmax_kernel2PfPKfii) ;  /* 0xffffffd80ad87950 */ /* 0x001fea0003c3ffff */
.L_x_131:
        /* <DEDUP_REMOVED lines=14> */
.L_x_220:


//--------------------- .text._Z15softmax_kernel1PfPKfii --------------------------
	.section	.text._Z15softmax_kernel1PfPKfii,"ax",@progbits
	.align	128
        .global         _Z15softmax_kernel1PfPKfii
        .type           _Z15softmax_kernel1PfPKfii,@function
        .size           _Z15softmax_kernel1PfPKfii,(.L_x_221 - _Z15softmax_kernel1PfPKfii)
        .other          _Z15softmax_kernel1PfPKfii,@"STO_CUDA_ENTRY STV_DEFAULT"
_Z15softmax_kernel1PfPKfii:
.text._Z15softmax_kernel1PfPKfii:
[----:B------:R-:W-:Y:S01]  /*0000*/  LDC R1, c[0x0][0x37c] ;  /* 0x0000df00ff017b82 */ /* 0x000fe20000000800 */
[----:B------:R-:W0:Y:S07]  /*0010*/  S2R R0, SR_TID.X ;  /* 0x0000000000007919 */ /* 0x000e2e0000002100 */
[----:B------:R-:W0:Y:S01]  /*0020*/  S2UR UR4, SR_CTAID.X ;  /* 0x00000000000479c3 */ /* 0x000e220000002500 */
[----:B------:R-:W1:Y:S07]  /*0030*/  LDCU UR5, c[0x0][0x390] ;  /* 0x00007200ff0577ac */ /* 0x000e6e0008000800 */
[----:B------:R-:W0:Y:S02]  /*0040*/  LDC R7, c[0x0][0x360] ;  /* 0x0000d800ff077b82 */ /* 0x000e240000000800 */
[----:B0-----:R-:W-:-:S05]  /*0050*/  IMAD R7, R7, UR4, R0 ;  /* 0x0000000407077c24 */ /* 0x001fca000f8e0200 */
[----:B-1----:R-:W-:-:S13]  /*0060*/  ISETP.GE.AND P0, PT, R7, UR5, PT ;  /* 0x0000000507007c0c */ /* 0x002fda000bf06270 */
[----:B------:R-:W-:Y:S05]  /*0070*/  @P0 EXIT ;  /* 0x000000000000094d */ /* 0x000fea0003800000 */
[----:B------:R-:W0:Y:S01]  /*0080*/  LDCU UR4, c[0x0][0x394] ;  /* 0x00007280ff0477ac */ /* 0x000e220008000800 */
[----:B------:R-:W-:Y:S01]  /*0090*/  MOV R0, 0xff800000 ;  /* 0xff80000000007802 */ /* 0x000fe20000000f00 */
[----:B------:R-:W1:Y:S01]  /*00a0*/  LDCU.64 UR6, c[0x0][0x388] ;  /* 0x00007100ff0677ac */ /* 0x000e620008000a00 */
[----:B------:R-:W2:Y:S01]  /*00b0*/  LDCU.64 UR8, c[0x0][0x358] ;  /* 0x00006b00ff0877ac */ /* 0x000ea20008000a00 */
[----:B0-----:R-:W-:Y:S01]  /*00c0*/  IMAD R7, R7, UR4, RZ ;  /* 0x0000000407077c24 */ /* 0x001fe2000f8e02ff */
[----:B------:R-:W-:-:S03]  /*00d0*/  UISETP.GE.AND UP0, UPT, UR4, 0x1, UPT ;  /* 0x000000010400788c */ /* 0x000fc6000bf06270 */
[----:B------:R-:W-:Y:S01]  /*00e0*/  IMAD.WIDE R4, R7, 0x4, RZ ;  /* 0x0000000407047825 */ /* 0x000fe200078e02ff */
[----:B------:R-:W-:Y:S02]  /*00f0*/  SHF.R.S32.HI R10, RZ, 0x1f, R7 ;  /* 0x0000001fff0a7819 */ /* 0x000fe40000011407 */
[----:B-1----:R-:W-:-:S04]  /*0100*/  IADD3 R8, P0, PT, R4, UR6, RZ ;  /* 0x0000000604087c10 */ /* 0x002fc8000ff1e0ff */
[----:B------:R-:W-:Y:S01]  /*0110*/  IADD3.X R9, PT, PT, R5, UR7, RZ, P0, !PT ;  /* 0x0000000705097c10 */ /* 0x000fe200087fe4ff */
[----:B--2---:R-:W-:Y:S08]  /*0120*/  BRA.U !UP0, `(.L_x_132) ;  /* 0x00000009080c7547 */ /* 0x004ff0000b800000 */
[----:B------:R-:W-:Y:S01]  /*0130*/  UISETP.GE.U32.AND UP1, UPT, UR4, 0x10, UPT ;  /* 0x000000100400788c */ /* 0x000fe2000bf26070 */
[----:B------:R-:W-:Y:S01]  /*0140*/  HFMA2 R11, -RZ, RZ, 0, 0 ;  /* 0x00000000ff0b7431 */ /* 0x000fe200000001ff */
[----:B------:R-:W-:Y:S01]  /*0150*/  ULOP3.LUT UR5, UR4, 0xf, URZ, 0xc0, !UPT ;  /* 0x0000000f04057892 */ /* 0x000fe2000f8ec0ff */
[----:B------:R-:W-:-:S03]  /*0160*/  MOV R0, 0xff800000 ;  /* 0xff80000000007802 */ /* 0x000fc60000000f00 */
[----:B------:R-:W-:-:S03]  /*0170*/  UISETP.NE.AND UP0, UPT, UR5, URZ, UPT ;  /* 0x000000ff0500728c */ /* 0x000fc6000bf05270 */
[----:B------:R-:W-:Y:S08]  /*0180*/  BRA.U !UP1, `(.L_x_133) ;  /* 0x0000000109ec7547 */ /* 0x000ff0000b800000 */
[----:B------:R-:W-:Y:S01]  /*0190*/  ULOP3.LUT UR4, UR4, 0x7ffffff0, URZ, 0xc0, !UPT ;  /* 0x7ffffff004047892 */ /* 0x000fe2000f8ec0ff */
[----:B------:R-:W-:Y:S02]  /*01a0*/  IADD3 R2, P0, PT, R8, 0x20, RZ ;  /* 0x0000002008027810 */ /* 0x000fe40007f1e0ff */
[----:B------:R-:W-:Y:S01]  /*01b0*/  MOV R0, 0xff800000 ;  /* 0xff80000000007802 */ /* 0x000fe20000000f00 */
[----:B------:R-:W-:Y:S01]  /*01c0*/  UIADD3 UR6, UPT, UPT, -UR4, URZ, URZ ;  /* 0x000000ff04067290 */ /* 0x000fe2000fffe1ff */
[----:B------:R-:W-:Y:S02]  /*01d0*/  IADD3.X R3, PT, PT, RZ, R9, RZ, P0, !PT ;  /* 0x00000009ff037210 */ /* 0x000fe400007fe4ff */
[----:B------:R-:W-:-:S09]  /*01e0*/  MOV R11, UR4 ;  /* 0x00000004000b7c02 */ /* 0x000fd20008000f00 */
.L_x_134:
[----:B------:R-:W2:Y:S04]  /*01f0*/  LDG.E R23, desc[UR8][R2.64+-0x20] ;  /* 0xffffe00802177981 */ /* 0x000ea8000c1e1900 */
[----:B------:R-:W3:Y:S04]  /*0200*/  LDG.E R25, desc[UR8][R2.64+-0x1c] ;  /* 0xffffe40802197981 */ /* 0x000ee8000c1e1900 */
[----:B------:R-:W4:Y:S04]  /*0210*/  LDG.E R27, desc[UR8][R2.64+-0x18] ;  /* 0xffffe808021b7981 */ /* 0x000f28000c1e1900 */
[----:B------:R-:W5:Y:S04]  /*0220*/  LDG.E R29, desc[UR8][R2.64+-0x14] ;  /* 0xffffec08021d7981 */ /* 0x000f68000c1e1900 */
        /* <DEDUP_REMOVED lines=11> */
[----:B------:R0:W5:Y:S01]  /*02e0*/  LDG.E R6, desc[UR8][R2.64+0x1c] ;  /* 0x00001c0802067981 */ /* 0x000162000c1e1900 */
[----:B------:R-:W-:-:S04]  /*02f0*/  UIADD3 UR6, UPT, UPT, UR6, 0x10, URZ ;  /* 0x0000001006067890 */ /* 0x000fc8000fffe0ff */
[----:B------:R-:W-:Y:S01]  /*0300*/  UISETP.NE.AND UP1, UPT, UR6, URZ, UPT ;  /* 0x000000ff0600728c */ /* 0x000fe2000bf25270 */
[----:B0-----:R-:W-:-:S04]  /*0310*/  IADD3 R2, P1, PT, R2, 0x40, RZ ;  /* 0x0000004002027810 */ /* 0x001fc80007f3e0ff */
[----:B------:R-:W-:Y:S02]  /*0320*/  IADD3.X R3, PT, PT, RZ, R3, RZ, P1, !PT ;  /* 0x00000003ff037210 */ /* 0x000fe40000ffe4ff */
[----:B--2---:R-:W-:-:S04]  /*0330*/  FSETP.GT.AND P0, PT, R23, R0, PT ;  /* 0x000000001700720b */ /* 0x004fc80003f04000 */
[----:B------:R-:W-:-:S04]  /*0340*/  FSEL R0, R23, R0, P0 ;  /* 0x0000000017007208 */ /* 0x000fc80000000000 */
[----:B---3--:R-:W-:-:S04]  /*0350*/  FSETP.GT.AND P0, PT, R25, R0, PT ;  /* 0x000000001900720b */ /* 0x008fc80003f04000 */
[----:B------:R-:W-:-:S04]  /*0360*/  FSEL R0, R25, R0, P0 ;  /* 0x0000000019007208 */ /* 0x000fc80000000000 */
[----:B----4-:R-:W-:-:S04]  /*0370*/  FSETP.GT.AND P0, PT, R27, R0, PT ;  /* 0x000000001b00720b */ /* 0x010fc80003f04000 */
[----:B------:R-:W-:-:S04]  /*0380*/  FSEL R0, R27, R0, P0 ;  /* 0x000000001b007208 */ /* 0x000fc80000000000 */
[----:B-----5:R-:W-:-:S04]  /*0390*/  FSETP.GT.AND P0, PT, R29, R0, PT ;  /* 0x000000001d00720b */ /* 0x020fc80003f04000 */
[----:B------:R-:W-:-:S04]  /*03a0*/  FSEL R29, R29, R0, P0 ;  /* 0x000000001d1d7208 */ /* 0x000fc80000000000 */
[----:B------:R-:W-:-:S04]  /*03b0*/  FSETP.GT.AND P0, PT, R22, R29, PT ;  /* 0x0000001d1600720b */ /* 0x000fc80003f04000 */
        /* <DEDUP_REMOVED lines=22> */
[----:B------:R-:W-:Y:S01]  /*0520*/  FSEL R0, R6, R13, P0 ;  /* 0x0000000d06007208 */ /* 0x000fe20000000000 */
[----:B------:R-:W-:Y:S08]  /*0530*/  BRA.U UP1, `(.L_x_134) ;  /* 0xfffffffd012c7547 */ /* 0x000ff0000b83ffff */
.L_x_133:
[----:B------:R-:W-:Y:S05]  /*0540*/  BRA.U !UP0, `(.L_x_132) ;  /* 0x0000000508047547 */ /* 0x000fea000b800000 */
[----:B------:R-:W0:Y:S01]  /*0550*/  LDCU UR4, c[0x0][0x394] ;  /* 0x00007280ff0477ac */ /* 0x000e220008000800 */
[----:B------:R-:W-:Y:S02]  /*0560*/  UISETP.GE.U32.AND UP0, UPT, UR5, 0x8, UPT ;  /* 0x000000080500788c */ /* 0x000fe4000bf06070 */
[----:B0-----:R-:W-:-:S04]  /*0570*/  ULOP3.LUT UR6, UR4, 0x7, URZ, 0xc0, !UPT ;  /* 0x0000000704067892 */ /* 0x001fc8000f8ec0ff */
[----:B------:R-:W-:-:S03]  /*0580*/  UISETP.NE.AND UP1, UPT, UR6, URZ, UPT ;  /* 0x000000ff0600728c */ /* 0x000fc6000bf25270 */
[----:B------:R-:W-:Y:S08]  /*0590*/  BRA.U !UP0, `(.L_x_135) ;  /* 0x0000000108687547 */ /* 0x000ff0000b800000 */
[----:B------:R-:W-:-:S05]  /*05a0*/  IMAD.WIDE.U32 R2, R11, 0x4, R8 ;  /* 0x000000040b027825 */ /* 0x000fca00078e0008 */
[----:B------:R-:W2:Y:S04]  /*05b0*/  LDG.E R13, desc[UR8][R2.64] ;  /* 0x00000008020d7981 */ /* 0x000ea8000c1e1900 */
[----:B------:R-:W3:Y:S04]  /*05c0*/  LDG.E R15, desc[UR8][R2.64+0x4] ;  /* 0x00000408020f7981 */ /* 0x000ee8000c1e1900 */
[----:B------:R-:W4:Y:S04]  /*05d0*/  LDG.E R17, desc[UR8][R2.64+0x8] ;  /* 0x0000080802117981 */ /* 0x000f28000c1e1900 */
[----:B------:R-:W5:Y:S04]  /*05e0*/  LDG.E R19, desc[UR8][R2.64+0xc] ;  /* 0x00000c0802137981 */ /* 0x000f68000c1e1900 */
[----:B------:R-:W5:Y:S04]  /*05f0*/  LDG.E R21, desc[UR8][R2.64+0x10] ;  /* 0x0000100802157981 */ /* 0x000f68000c1e1900 */
[----:B------:R-:W5:Y:S04]  /*0600*/  LDG.E R23, desc[UR8][R2.64+0x14] ;  /* 0x0000140802177981 */ /* 0x000f68000c1e1900 */
[----:B------:R-:W5:Y:S04]  /*0610*/  LDG.E R25, desc[UR8][R2.64+0x18] ;  /* 0x0000180802197981 */ /* 0x000f68000c1e1900 */
[----:B------:R-:W5:Y:S01]  /*0620*/  LDG.E R27, desc[UR8][R2.64+0x1c] ;  /* 0x00001c08021b7981 */ /* 0x000f62000c1e1900 */
[----:B------:R-:W-:-:S02]  /*0630*/  IADD3 R11, PT, PT, R11, 0x8, RZ ;  /* 0x000000080b0b7810 */ /* 0x000fc40007ffe0ff */
        /* <DEDUP_REMOVED lines=15> */
[----:B------:R-:W-:-:S09]  /*0730*/  FSEL R0, R27, R0, P0 ;  /* 0x000000001b007208 */ /* 0x000fd20000000000 */
.L_x_135:
[----:B------:R-:W-:Y:S05]  /*0740*/  BRA.U !UP1, `(.L_x_132) ;  /* 0x0000000109847547 */ /* 0x000fea000b800000 */
[----:B------:R-:W-:Y:S02]  /*0750*/  UISETP.GE.U32.AND UP0, UPT, UR6, 0x4, UPT ;  /* 0x000000040600788c */ /* 0x000fe4000bf06070 */
[----:B------:R-:W-:-:S04]  /*0760*/  ULOP3.LUT UR4, UR4, 0x3, URZ, 0xc0, !UPT ;  /* 0x0000000304047892 */ /* 0x000fc8000f8ec0ff */
[----:B------:R-:W-:-:S03]  /*0770*/  UISETP.NE.AND UP1, UPT, UR4, URZ, UPT ;  /* 0x000000ff0400728c */ /* 0x000fc6000bf25270 */
[----:B------:R-:W-:Y:S08]  /*0780*/  BRA.U !UP0, `(.L_x_136) ;  /* 0x0000000108387547 */ /* 0x000ff0000b800000 */
[----:B------:R-:W-:-:S05]  /*0790*/  IMAD.WIDE.U32 R2, R11, 0x4, R8 ;  /* 0x000000040b027825 */ /* 0x000fca00078e0008 */
[----:B------:R-:W2:Y:S04]  /*07a0*/  LDG.E R13, desc[UR8][R2.64] ;  /* 0x00000008020d7981 */ /* 0x000ea8000c1e1900 */
[----:B------:R-:W3:Y:S04]  /*07b0*/  LDG.E R15, desc[UR8][R2.64+0x4] ;  /* 0x00000408020f7981 */ /* 0x000ee8000c1e1900 */
[----:B------:R-:W4:Y:S04]  /*07c0*/  LDG.E R17, desc[UR8][R2.64+0x8] ;  /* 0x0000080802117981 */ /* 0x000f28000c1e1900 */
        /* <DEDUP_REMOVED lines=9> */
[----:B------:R-:W-:-:S09]  /*0860*/  FSEL R0, R19, R0, P0 ;  /* 0x0000000013007208 */ /* 0x000fd20000000000 */
.L_x_136:
[----:B------:R-:W-:Y:S05]  /*0870*/  BRA.U !UP1, `(.L_x_132) ;  /* 0x0000000109387547 */ /* 0x000fea000b800000 */
[----:B------:R-:W0:Y:S01]  /*0880*/  LDCU.64 UR6, c[0x0][0x388] ;  /* 0x00007100ff0677ac */ /* 0x000e220008000a00 */
[----:B------:R-:W-:Y:S01]  /*0890*/  IMAD.WIDE.U32 R2, R11, 0x4, R4 ;  /* 0x000000040b027825 */ /* 0x000fe200078e0004 */
[----:B------:R-:W-:Y:S02]  /*08a0*/  UIADD3 UR4, UPT, UPT, -UR4, URZ, URZ ;  /* 0x000000ff04047290 */ /* 0x000fe4000fffe1ff */
[----:B0-----:R-:W-:-:S04]  /*08b0*/  IADD3 R2, P0, PT, R2, UR6, RZ ;  /* 0x0000000602027c10 */ /* 0x001fc8000ff1e0ff */
[----:B------:R-:W-:-:S09]  /*08c0*/  IADD3.X R11, PT, PT, R3, UR7, RZ, P0, !PT ;  /* 0x00000007030b7c10 */ /* 0x000fd200087fe4ff */
.L_x_137:
[----:B------:R-:W-:-:S06]  /*08d0*/  MOV R3, R11 ;  /* 0x0000000b00037202 */ /* 0x000fcc0000000f00 */
[----:B------:R0:W2:Y:S01]  /*08e0*/  LDG.E R3, desc[UR8][R2.64] ;  /* 0x0000000802037981 */ /* 0x0000a2000c1e1900 */
[----:B------:R-:W-:-:S04]  /*08f0*/  UIADD3 UR4, UPT, UPT, UR4, 0x1, URZ ;  /* 0x0000000104047890 */ /* 0x000fc8000fffe0ff */
[----:B------:R-:W-:Y:S01]  /*0900*/  UISETP.NE.AND UP0, UPT, UR4, URZ, UPT ;  /* 0x000000ff0400728c */ /* 0x000fe2000bf05270 */
[----:B0-----:R-:W-:-:S04]  /*0910*/  IADD3 R2, P1, PT, R2, 0x4, RZ ;  /* 0x0000000402027810 */ /* 0x001fc80007f3e0ff */
[----:B------:R-:W-:Y:S02]  /*0920*/  IADD3.X R11, PT, PT, RZ, R11, RZ, P1, !PT ;  /* 0x0000000bff0b7210 */ /* 0x000fe40000ffe4ff */
[----:B--2---:R-:W-:-:S04]  /*0930*/  FSETP.GT.AND P0, PT, R3, R0, PT ;  /* 0x000000000300720b */ /* 0x004fc80003f04000 */
[----:B------:R-:W-:Y:S01]  /*0940*/  FSEL R0, R3, R0, P0 ;  /* 0x0000000003007208 */ /* 0x000fe20000000000 */
[----:B------:R-:W-:Y:S08]  /*0950*/  BRA.U UP0, `(.L_x_137) ;  /* 0xfffffffd00dc7547 */ /* 0x000ff0000b83ffff */
.L_x_132:
[----:B------:R-:W0:Y:S01]  /*0960*/  LDCU UR4, c[0x0][0x394] ;  /* 0x00007280ff0477ac */ /* 0x000e220008000800 */
[----:B------:R-:W-:Y:S01]  /*0970*/  HFMA2 R3, -RZ, RZ, 0, 0 ;  /* 0x00000000ff037431 */ /* 0x000fe200000001ff */
[----:B------:R-:W1:Y:S01]  /*0980*/  LDCU.64 UR6, c[0x0][0x380] ;  /* 0x00007000ff0677ac */ /* 0x000e620008000a00 */
[----:B0-----:R-:W-:Y:S01]  /*0990*/  UISETP.GE.AND UP0, UPT, UR4, 0x1, UPT ;  /* 0x000000010400788c */ /* 0x001fe2000bf06270 */
[----:B-1----:R-:W-:-:S04]  /*09a0*/  LEA R6, P0, R7, UR6, 0x2 ;  /* 0x0000000607067c11 */ /* 0x002fc8000f8010ff */
[----:B------:R-:W-:-:S04]  /*09b0*/  LEA.HI.X R7, R7, UR7, R10, 0x2, P0 ;  /* 0x0000000707077c11 */ /* 0x000fc800080f140a */
[----:B------:R-:W-:Y:S05]  /*09c0*/  BRA.U !UP0, `(.L_x_138) ;  /* 0x0000000d08a87547 */ /* 0x000fea000b800000 */
[----:B------:R-:W-:Y:S01]  /*09d0*/  UISETP.GE.U32.AND UP1, UPT, UR4, 0x8, UPT ;  /* 0x000000080400788c */ /* 0x000fe2000bf26070 */
[----:B------:R-:W-:Y:S01]  /*09e0*/  MOV R3, RZ ;  /* 0x000000ff00037202 */ /* 0x000fe20000000f00 */
[----:B------:R-:W-:Y:S01]  /*09f0*/  ULOP3.LUT UR10, UR4, 0x7, URZ, 0xc0, !UPT ;  /* 0x00000007040a7892 */ /* 0x000fe2000f8ec0ff */
[----:B------:R-:W-:-:S03]  /*0a00*/  MOV R15, RZ ;  /* 0x000000ff000f7202 */ /* 0x000fc60000000f00 */
[----:B------:R-:W-:-:S03]  /*0a10*/  UISETP.NE.AND UP0, UPT, UR10, URZ, UPT ;  /* 0x000000ff0a00728c */ /* 0x000fc6000bf05270 */
[----:B------:R-:W-:Y:S08]  /*0a20*/  BRA.U !UP1, `(.L_x_139) ;  /* 0x0000000509d87547 */ /* 0x000ff0000b800000 */
[----:B------:R-:W0:Y:S01]  /*0a30*/  LDCU.64 UR12, c[0x0][0x388] ;  /* 0x00007100ff0c77ac */ /* 0x000e220008000a00 */
[----:B------:R-:W-:Y:S02]  /*0a40*/  IADD3 R17, P0, PT, R4, 0x10, RZ ;  /* 0x0000001004117810 */ /* 0x000fe40007f1e0ff */
[----:B------:R-:W-:Y:S01]  /*0a50*/  MOV R3, RZ ;  /* 0x000000ff00037202 */ /* 0x000fe20000000f00 */
[----:B------:R-:W-:Y:S01]  /*0a60*/  ULOP3.LUT UR4, UR4, 0x7ffffff8, URZ, 0xc0, !UPT ;  /* 0x7ffffff804047892 */ /* 0x000fe2000f8ec0ff */
[----:B------:R-:W-:-:S03]  /*0a70*/  IADD3.X R18, PT, PT, RZ, R5, RZ, P0, !PT ;  /* 0x00000005ff127210 */ /* 0x000fc600007fe4ff */
[----:B------:R-:W-:Y:S02]  /*0a80*/  UIADD3 UR5, UPT, UPT, -UR4, URZ, URZ ;  /* 0x000000ff04057290 */ /* 0x000fe4000fffe1ff */
[----:B------:R-:W-:Y:S02]  /*0a90*/  MOV R15, UR4 ;  /* 0x00000004000f7c02 */ /* 0x000fe40008000f00 */
[C---:B0-----:R-:W-:Y:S02]  /*0aa0*/  IADD3 R10, P1, PT, R17.reuse, UR12, RZ ;  /* 0x0000000c110a7c10 */ /* 0x041fe4000ff3e0ff */
[----:B------:R-:W-:Y:S02]  /*0ab0*/  IADD3 R17, P0, PT, R17, UR6, RZ ;  /* 0x0000000611117c10 */ /* 0x000fe4000ff1e0ff */
[C---:B------:R-:W-:Y:S02]  /*0ac0*/  IADD3.X R11, PT, PT, R18.reuse, UR13, RZ, P1, !PT ;  /* 0x0000000d120b7c10 */ /* 0x040fe40008ffe4ff */
[----:B------:R-:W-:-:S09]  /*0ad0*/  IADD3.X R18, PT, PT, R18, UR7, RZ, P0, !PT ;  /* 0x0000000712127c10 */ /* 0x000fd200087fe4ff */
.L_x_140:
[----:B--2---:R-:W2:Y:S01]  /*0ae0*/  LDG.E R13, desc[UR8][R10.64+-0x10] ;  /* 0xfffff0080a0d7981 */ /* 0x004ea2000c1e1900 */
[----:B------:R-:W-:Y:S01]  /*0af0*/  HFMA2 R2, -RZ, RZ, 0.96630859375, -0.0022525787353515625 ;  /* 0x3bbb989dff027431 */ /* 0x000fe200000001ff */
[----:B------:R-:W-:Y:S01]  /*0b00*/  MOV R14, 0x437c0000 ;  /* 0x437c0000000e7802 */ /* 0x000fe20000000f00 */
[----:B--2---:R-:W-:-:S04]  /*0b10*/  FADD R13, R13, -R0 ;  /* 0x800000000d0d7221 */ /* 0x004fc80000000000 */
[----:B------:R-:W-:-:S04]  /*0b20*/  FFMA.SAT R19, R13, R2, 0.5 ;  /* 0x3f0000000d137423 */ /* 0x000fc80000002002 */
[----:B------:R-:W-:-:S04]  /*0b30*/  FFMA.RM R19, R19, R14, 12582913 ;  /* 0x4b40000113137423 */ /* 0x000fc8000000400e */
[C---:B------:R-:W-:Y:S01]  /*0b40*/  FADD R12, R19.reuse, -12583039 ;  /* 0xcb40007f130c7421 */ /* 0x040fe20000000000 */
[----:B------:R-:W-:-:S03]  /*0b50*/  SHF.L.U32 R16, R19, 0x17, RZ ;  /* 0x0000001713107819 */ /* 0x000fc600000006ff */
[----:B------:R-:W-:-:S04]  /*0b60*/  FFMA R12, R13, 1.4426950216293334961, -R12 ;  /* 0x3fb8aa3b0d0c7823 */ /* 0x000fc8000000080c */
[----:B------:R-:W-:-:S04]  /*0b70*/  FFMA R12, R13, 1.925963033500011079e-08, R12 ;  /* 0x32a570600d0c7823 */ /* 0x000fc8000000000c */
[----:B------:R0:W1:Y:S02]  /*0b80*/  MUFU.EX2 R13, R12 ;  /* 0x0000000c000d7308 */ /* 0x0000640000000800 */
[----:B0-----:R-:W-:Y:S01]  /*0b90*/  MOV R12, R17 ;  /* 0x00000011000c7202 */ /* 0x001fe20000000f00 */
[----:B-1----:R-:W-:Y:S01]  /*0ba0*/  FMUL R16, R16, R13 ;  /* 0x0000000d10107220 */ /* 0x002fe20000400000 */
[----:B------:R-:W-:-:S05]  /*0bb0*/  MOV R13, R18 ;  /* 0x00000012000d7202 */ /* 0x000fca0000000f00 */
[----:B------:R0:W-:Y:S04]  /*0bc0*/  STG.E desc[UR8][R12.64+-0x10], R16 ;  /* 0xfffff0100c007986 */ /* 0x0001e8000c101908 */
[----:B------:R-:W2:Y:S02]  /*0bd0*/  LDG.E R17, desc[UR8][R10.64+-0xc] ;  /* 0xfffff4080a117981 */ /* 0x000ea4000c1e1900 */
[----:B--2---:R-:W-:-:S04]  /*0be0*/  FADD R17, R17, -R0 ;  /* 0x8000000011117221 */ /* 0x004fc80000000000 */
[----:B------:R-:W-:-:S04]  /*0bf0*/  FFMA.SAT R19, R17, R2, 0.5 ;  /* 0x3f00000011137423 */ /* 0x000fc80000002002 */
[----:B------:R-:W-:-:S04]  /*0c00*/  FFMA.RM R19, R19, R14, 12582913 ;  /* 0x4b40000113137423 */ /* 0x000fc8000000400e */
[----:B------:R-:W-:-:S04]  /*0c10*/  FADD R18, R19, -12583039 ;  /* 0xcb40007f13127421 */ /* 0x000fc80000000000 */
[----:B------:R-:W-:-:S04]  /*0c20*/  FFMA R18, R17, 1.4426950216293334961, -R18 ;  /* 0x3fb8aa3b11127823 */ /* 0x000fc80000000812 */
[----:B------:R-:W-:Y:S01]  /*0c30*/  FFMA R18, R17, 1.925963033500011079e-08, R18 ;  /* 0x32a5706011127823 */ /* 0x000fe20000000012 */
[----:B------:R-:W-:-:S05]  /*0c40*/  SHF.L.U32 R17, R19, 0x17, RZ ;  /* 0x0000001713117819 */ /* 0x000fca00000006ff */
[----:B------:R-:W1:Y:S02]  /*0c50*/  MUFU.EX2 R18, R18 ;  /* 0x0000001200127308 */ /* 0x000e640000000800 */
[----:B-1----:R-:W-:-:S05]  /*0c60*/  FMUL R17, R17, R18 ;  /* 0x0000001211117220 */ /* 0x002fca0000400000 */
        /* <DEDUP_REMOVED lines=9> */
[----:B------:R-:W2:Y:S02]  /*0d00*/  MUFU.EX2 R20, R20 ;  /* 0x0000001400147308 */ /* 0x000ea40000000800 */
[----:B--2---:R-:W-:-:S05]  /*0d10*/  FMUL R19, R19, R20 ;  /* 0x0000001413137220 */ /* 0x004fca0000400000 */
[----:B------:R2:W-:Y:S04]  /*0d20*/  STG.E desc[UR8][R12.64+-0x8], R19 ;  /* 0xfffff8130c007986 */ /* 0x0005e8000c101908 */
[----:B------:R-:W3:Y:S02]  /*0d30*/  LDG.E R21, desc[UR8][R10.64+-0x4] ;  /* 0xfffffc080a157981 */ /* 0x000ee4000c1e1900 */
[----:B---3--:R-:W-:-:S04]  /*0d40*/  FADD R21, R21, -R0 ;  /* 0x8000000015157221 */ /* 0x008fc80000000000 */
[----:B------:R-:W-:-:S04]  /*0d50*/  FFMA.SAT R23, R21, R2, 0.5 ;  /* 0x3f00000015177423 */ /* 0x000fc80000002002 */
[----:B------:R-:W-:-:S04]  /*0d60*/  FFMA.RM R23, R23, R14, 12582913 ;  /* 0x4b40000117177423 */ /* 0x000fc8000000400e */
[----:B------:R-:W-:-:S04]  /*0d70*/  FADD R18, R23, -12583039 ;  /* 0xcb40007f17127421 */ /* 0x000fc80000000000 */
[----:B------:R-:W-:-:S04]  /*0d80*/  FFMA R18, R21, 1.4426950216293334961, -R18 ;  /* 0x3fb8aa3b15127823 */ /* 0x000fc80000000812 */
[----:B------:R-:W-:Y:S01]  /*0d90*/  FFMA R18, R21, 1.925963033500011079e-08, R18 ;  /* 0x32a5706015127823 */ /* 0x000fe20000000012 */
[----:B------:R-:W-:-:S05]  /*0da0*/  SHF.L.U32 R21, R23, 0x17, RZ ;  /* 0x0000001717157819 */ /* 0x000fca00000006ff */
[----:B------:R-:W3:Y:S02]  /*0db0*/  MUFU.EX2 R18, R18 ;  /* 0x0000001200127308 */ /* 0x000ee40000000800 */
[----:B---3--:R-:W-:-:S05]  /*0dc0*/  FMUL R21, R21, R18 ;  /* 0x0000001215157220 */ /* 0x008fca0000400000 */
        /* <DEDUP_REMOVED lines=34> */
[----:B------:R3:W4:Y:S01]  /*0ff0*/  LDG.E R29, desc[UR8][R10.64+0xc] ;  /* 0x00000c080a1d7981 */ /* 0x000722000c1e1900 */
[----:B0-----:R-:W-:Y:S01]  /*1000*/  FADD R16, R16, R3 ;  /* 0x0000000310107221 */ /* 0x001fe20000000000 */
[----:B------:R-:W-:-:S03]  /*1010*/  UIADD3 UR5, UPT, UPT, UR5, 0x8, URZ ;  /* 0x0000000805057890 */ /* 0x000fc6000fffe0ff */
[----:B------:R-:W-:Y:S01]  /*1020*/  FADD R16, R16, R17 ;  /* 0x0000001110107221 */ /* 0x000fe20000000000 */
[----:B------:R-:W-:Y:S01]  /*1030*/  UISETP.NE.AND UP1, UPT, UR5, URZ, UPT ;  /* 0x000000ff0500728c */ /* 0x000fe2000bf25270 */
[----:B-1----:R-:W-:Y:S02]  /*1040*/  IADD3 R17, P1, PT, R12, 0x20, RZ ;  /* 0x000000200c117810 */ /* 0x002fe40007f3e0ff */
[----:B------:R-:W-:Y:S01]  /*1050*/  FADD R16, R16, R19 ;  /* 0x0000001310107221 */ /* 0x000fe20000000000 */
[----:B---3--:R-:W-:Y:S02]  /*1060*/  IADD3 R10, P0, PT, R10, 0x20, RZ ;  /* 0x000000200a0a7810 */ /* 0x008fe40007f1e0ff */
[----:B------:R-:W-:Y:S01]  /*1070*/  IADD3.X R18, PT, PT, RZ, R13, RZ, P1, !PT ;  /* 0x0000000dff127210 */ /* 0x000fe20000ffe4ff */
[----:B------:R-:W-:Y:S01]  /*1080*/  FADD R16, R16, R21 ;  /* 0x0000001510107221 */ /* 0x000fe20000000000 */
[----:B------:R-:W-:-:S03]  /*1090*/  IADD3.X R11, PT, PT, RZ, R11, RZ, P0, !PT ;  /* 0x0000000bff0b7210 */ /* 0x000fc600007fe4ff */
[----:B------:R-:W-:-:S04]  /*10a0*/  FADD R16, R16, R23 ;  /* 0x0000001710107221 */ /* 0x000fc80000000000 */
[----:B------:R-:W-:-:S04]  /*10b0*/  FADD R16, R16, R25 ;  /* 0x0000001910107221 */ /* 0x000fc80000000000 */
[----:B------:R-:W-:Y:S01]  /*10c0*/  FADD R16, R16, R27 ;  /* 0x0000001b10107221 */ /* 0x000fe20000000000 */
[----:B----4-:R-:W-:-:S04]  /*10d0*/  FADD R29, R29, -R0 ;  /* 0x800000001d1d7221 */ /* 0x010fc80000000000 */
[----:B------:R-:W-:-:S04]  /*10e0*/  FFMA.SAT R2, R29, R2, 0.5 ;  /* 0x3f0000001d027423 */ /* 0x000fc80000002002 */
[----:B------:R-:W-:-:S04]  /*10f0*/  FFMA.RM R2, R2, R14, 12582913 ;  /* 0x4b40000102027423 */ /* 0x000fc8000000400e */
[C---:B------:R-:W-:Y:S01]  /*1100*/  FADD R14, R2.reuse, -12583039 ;  /* 0xcb40007f020e7421 */ /* 0x040fe20000000000 */
[----:B------:R-:W-:-:S03]  /*1110*/  SHF.L.U32 R2, R2, 0x17, RZ ;  /* 0x0000001702027819 */ /* 0x000fc600000006ff */
[----:B------:R-:W-:-:S04]  /*1120*/  FFMA R14, R29, 1.4426950216293334961, -R14 ;  /* 0x3fb8aa3b1d0e7823 */ /* 0x000fc8000000080e */
[----:B------:R-:W-:-:S04]  /*1130*/  FFMA R14, R29, 1.925963033500011079e-08, R14 ;  /* 0x32a570601d0e7823 */ /* 0x000fc8000000000e */
[----:B------:R-:W0:Y:S02]  /*1140*/  MUFU.EX2 R29, R14 ;  /* 0x0000000e001d7308 */ /* 0x000e240000000800 */
[----:B0-----:R-:W-:-:S04]  /*1150*/  FMUL R29, R2, R29 ;  /* 0x0000001d021d7220 */ /* 0x001fc80000400000 */
[----:B------:R-:W-:Y:S01]  /*1160*/  FADD R3, R16, R29 ;  /* 0x0000001d10037221 */ /* 0x000fe20000000000 */
[----:B------:R2:W-:Y:S01]  /*1170*/  STG.E desc[UR8][R12.64+0xc], R29 ;  /* 0x00000c1d0c007986 */ /* 0x0005e2000c101908 */
[----:B------:R-:W-:Y:S05]  /*1180*/  BRA.U UP1, `(.L_x_140) ;  /* 0xfffffff901547547 */ /* 0x000fea000b83ffff */
.L_x_139:
[----:B------:R-:W-:Y:S05]  /*1190*/  BRA.U !UP0, `(.L_x_138) ;  /* 0x0000000508b47547 */ /* 0x000fea000b800000 */
[----:B------:R-:W0:Y:S01]  /*11a0*/  LDCU UR4, c[0x0][0x394] ;  /* 0x00007280ff0477ac */ /* 0x000e220008000800 */
[----:B------:R-:W-:Y:S02]  /*11b0*/  UISETP.GE.U32.AND UP0, UPT, UR10, 0x4, UPT ;  /* 0x000000040a00788c */ /* 0x000fe4000bf06070 */
[----:B0-----:R-:W-:-:S04]  /*11c0*/  ULOP3.LUT UR5, UR4, 0x3, URZ, 0xc0, !UPT ;  /* 0x0000000304057892 */ /* 0x001fc8000f8ec0ff */
[----:B------:R-:W-:-:S03]  /*11d0*/  UISETP.NE.AND UP1, UPT, UR5, URZ, UPT ;  /* 0x000000ff0500728c */ /* 0x000fc6000bf25270 */
[----:B------:R-:W-:Y:S08]  /*11e0*/  BRA.U !UP0, `(.L_x_141) ;  /* 0x0000000108d47547 */ /* 0x000ff0000b800000 */
[----:B------:R-:W-:-:S05]  /*11f0*/  IMAD.WIDE.U32 R10, R15, 0x4, R8 ;  /* 0x000000040f0a7825 */ /* 0x000fca00078e0008 */
        /* <DEDUP_REMOVED lines=9> */
[----:B------:R-:W-:Y:S01]  /*1290*/  FFMA R18, R13, 1.925963033500011079e-08, R12 ;  /* 0x32a570600d127823 */ /* 0x000fe2000000000c */
[----:B------:R-:W-:-:S03]  /*12a0*/  IMAD.WIDE.U32 R12, R15, 0x4, R6 ;  /* 0x000000040f0c7825 */ /* 0x000fc600078e0006 */
[----:B------:R-:W0:Y:S02]  /*12b0*/  MUFU.EX2 R19, R18 ;  /* 0x0000001200137308 */ /* 0x000e240000000800 */
[----:B0-----:R-:W-:-:S05]  /*12c0*/  FMUL R16, R16, R19 ;  /* 0x0000001310107220 */ /* 0x001fca0000400000 */
        /* <DEDUP_REMOVED lines=23> */
[----:B------:R-:W2:Y:S01]  /*1440*/  LDG.E R11, desc[UR8][R10.64+0xc] ;  /* 0x00000c080a0b7981 */ /* 0x000ea2000c1e1900 */
[----:B0-----:R-:W-:Y:S01]  /*1450*/  FADD R16, R3, R16 ;  /* 0x0000001003107221 */ /* 0x001fe20000000000 */
[----:B------:R-:W-:-:S03]  /*1460*/  IADD3 R15, PT, PT, R15, 0x4, RZ ;  /* 0x000000040f0f7810 */ /* 0x000fc60007ffe0ff */
[----:B------:R-:W-:-:S04]  /*1470*/  FADD R16, R16, R17 ;  /* 0x0000001110107221 */ /* 0x000fc80000000000 */
[----:B------:R-:W-:Y:S01]  /*1480*/  FADD R16, R16, R19 ;  /* 0x0000001310107221 */ /* 0x000fe20000000000 */
[----:B--2---:R-:W-:-:S04]  /*1490*/  FADD R21, R11, -R0 ;  /* 0x800000000b157221 */ /* 0x004fc80000000000 */
[----:B------:R-:W-:-:S04]  /*14a0*/  FFMA.SAT R23, R21, R2, 0.5 ;  /* 0x3f00000015177423 */ /* 0x000fc80000002002 */
[----:B------:R-:W-:-:S04]  /*14b0*/  FFMA.RM R23, R23, R14, 12582913 ;  /* 0x4b40000117177423 */ /* 0x000fc8000000400e */
[C---:B------:R-:W-:Y:S01]  /*14c0*/  FADD R2, R23.reuse, -12583039 ;  /* 0xcb40007f17027421 */ /* 0x040fe20000000000 */
[----:B------:R-:W-:-:S03]  /*14d0*/  SHF.L.U32 R23, R23, 0x17, RZ ;  /* 0x0000001717177819 */ /* 0x000fc600000006ff */
[----:B------:R-:W-:-:S04]  /*14e0*/  FFMA R2, R21, 1.4426950216293334961, -R2 ;  /* 0x3fb8aa3b15027823 */ /* 0x000fc80000000802 */
[----:B------:R-:W-:-:S06]  /*14f0*/  FFMA R2, R21, 1.925963033500011079e-08, R2 ;  /* 0x32a5706015027823 */ /* 0x000fcc0000000002 */
[----:B------:R-:W0:Y:S02]  /*1500*/  MUFU.EX2 R2, R2 ;  /* 0x0000000200027308 */ /* 0x000e240000000800 */
[----:B0-----:R-:W-:-:S04]  /*1510*/  FMUL R23, R23, R2 ;  /* 0x0000000217177220 */ /* 0x001fc80000400000 */
[----:B------:R-:W-:Y:S01]  /*1520*/  FADD R3, R16, R23 ;  /* 0x0000001710037221 */ /* 0x000fe20000000000 */
[----:B------:R1:W-:Y:S06]  /*1530*/  STG.E desc[UR8][R12.64+0xc], R23 ;  /* 0x00000c170c007986 */ /* 0x0003ec000c101908 */
.L_x_141:
[----:B------:R-:W-:Y:S05]  /*1540*/  BRA.U !UP1, `(.L_x_138) ;  /* 0x0000000109c87547 */ /* 0x000fea000b800000 */
[----:B------:R-:W-:Y:S02]  /*1550*/  UISETP.NE.AND UP0, UPT, UR5, 0x1, UPT ;  /* 0x000000010500788c */ /* 0x000fe4000bf05270 */
[----:B------:R-:W-:-:S04]  /*1560*/  ULOP3.LUT UR4, UR4, 0x1, URZ, 0xc0, !UPT ;  /* 0x0000000104047892 */ /* 0x000fc8000f8ec0ff */
[----:B------:R-:W-:-:S03]  /*1570*/  UISETP.NE.U32.AND UP1, UPT, UR4, 0x1, UPT ;  /* 0x000000010400788c */ /* 0x000fc6000bf25070 */
[----:B------:R-:W-:Y:S08]  /*1580*/  BRA.U !UP0, `(.L_x_142) ;  /* 0x0000000108747547 */ /* 0x000ff0000b800000 */
[----:B------:R-:W-:-:S05]  /*1590*/  IMAD.WIDE.U32 R10, R15, 0x4, R8 ;  /* 0x000000040f0a7825 */ /* 0x000fca00078e0008 */
[----:B-12---:R-:W2:Y:S01]  /*15a0*/  LDG.E R13, desc[UR8][R10.64] ;  /* 0x000000080a0d7981 */ /* 0x006ea2000c1e1900 */
        /* <DEDUP_REMOVED lines=13> */
[----:B------:R-:W2:Y:S01]  /*1680*/  LDG.E R11, desc[UR8][R10.64+0x4] ;  /* 0x000004080a0b7981 */ /* 0x000ea2000c1e1900 */
[----:B------:R-:W-:Y:S01]  /*1690*/  FADD R3, R3, R2 ;  /* 0x0000000203037221 */ /* 0x000fe20000000000 */
[----:B------:R-:W-:Y:S01]  /*16a0*/  IADD3 R15, PT, PT, R15, 0x2, RZ ;  /* 0x000000020f0f7810 */ /* 0x000fe20007ffe0ff */
[----:B--2---:R-:W-:-:S04]  /*16b0*/  FADD R16, R11, -R0 ;  /* 0x800000000b107221 */ /* 0x004fc80000000000 */
[----:B------:R-:W-:-:S04]  /*16c0*/  FFMA.SAT R17, R16, R18, 0.5 ;  /* 0x3f00000010117423 */ /* 0x000fc80000002012 */
[----:B------:R-:W-:-:S04]  /*16d0*/  FFMA.RM R17, R17, R19, 12582913 ;  /* 0x4b40000111117423 */ /* 0x000fc80000004013 */
[C---:B------:R-:W-:Y:S01]  /*16e0*/  FADD R19, R17.reuse, -12583039 ;  /* 0xcb40007f11137421 */ /* 0x040fe20000000000 */
[----:B------:R-:W-:-:S03]  /*16f0*/  SHF.L.U32 R17, R17, 0x17, RZ ;  /* 0x0000001711117819 */ /* 0x000fc600000006ff */
[----:B------:R-:W-:-:S04]  /*1700*/  FFMA R19, R16, 1.4426950216293334961, -R19 ;  /* 0x3fb8aa3b10137823 */ /* 0x000fc80000000813 */
[----:B------:R-:W-:-:S04]  /*1710*/  FFMA R19, R16, 1.925963033500011079e-08, R19 ;  /* 0x32a5706010137823 */ /* 0x000fc80000000013 */
[----:B------:R-:W1:Y:S02]  /*1720*/  MUFU.EX2 R14, R19 ;  /* 0x00000013000e7308 */ /* 0x000e640000000800 */
[----:B-1----:R-:W-:-:S04]  /*1730*/  FMUL R14, R17, R14 ;  /* 0x0000000e110e7220 */ /* 0x002fc80000400000 */
[----:B------:R-:W-:Y:S01]  /*1740*/  FADD R3, R3, R14 ;  /* 0x0000000e03037221 */ /* 0x000fe20000000000 */
[----:B------:R0:W-:Y:S06]  /*1750*/  STG.E desc[UR8][R12.64+0x4], R14 ;  /* 0x0000040e0c007986 */ /* 0x0001ec000c101908 */
.L_x_142:
[----:B------:R-:W-:Y:S05]  /*1760*/  BRA.U UP1, `(.L_x_138) ;  /* 0x0000000101407547 */ /* 0x000fea000b800000 */
[----:B------:R-:W-:-:S06]  /*1770*/  IMAD.WIDE.U32 R8, R15, 0x4, R8 ;  /* 0x000000040f087825 */ /* 0x000fcc00078e0008 */
[----:B------:R-:W3:Y:S01]  /*1780*/  LDG.E R9, desc[UR8][R8.64] ;  /* 0x0000000808097981 */ /* 0x000ee2000c1e1900 */
[----:B------:R-:W-:Y:S01]  /*1790*/  HFMA2 R11, -RZ, RZ, 0.96630859375, -0.0022525787353515625 ;  /* 0x3bbb989dff0b7431 */ /* 0x000fe200000001ff */
[----:B012---:R-:W-:Y:S01]  /*17a0*/  MOV R13, 0x437c0000 ;  /* 0x437c0000000d7802 */ /* 0x007fe20000000f00 */
[----:B---3--:R-:W-:Y:S01]  /*17b0*/  FADD R0, R9, -R0 ;  /* 0x8000000009007221 */ /* 0x008fe20000000000 */
[----:B------:R-:W-:-:S04]  /*17c0*/  IMAD.WIDE.U32 R8, R15, 0x4, R6 ;  /* 0x000000040f087825 */ /* 0x000fc800078e0006 */
        /* <DEDUP_REMOVED lines=10> */
.L_x_138:
[----:B0--3--:R-:W0:Y:S02]  /*1870*/  LDC R2, c[0x0][0x394] ;  /* 0x0000e500ff027b82 */ /* 0x009e240000000800 */
[----:B0-----:R-:W-:-:S13]  /*1880*/  ISETP.GE.AND P0, PT, R2, 0x1, PT ;  /* 0x000000010200780c */ /* 0x001fda0003f06270 */
[----:B------:R-:W-:Y:S05]  /*1890*/  @!P0 EXIT ;  /* 0x000000000000894d */ /* 0x000fea0003800000 */
[C---:B------:R-:W-:Y:S01]  /*18a0*/  ISETP.GE.U32.AND P0, PT, R2.reuse, 0x10, PT ;  /* 0x000000100200780c */ /* 0x040fe20003f06070 */
[----:B------:R-:W-:Y:S01]  /*18b0*/  HFMA2 R11, -RZ, RZ, 0, 0 ;  /* 0x00000000ff0b7431 */ /* 0x000fe200000001ff */
[----:B------:R-:W-:-:S11]  /*18c0*/  LOP3.LUT R10, R2, 0xf, RZ, 0xc0, !PT ;  /* 0x0000000f020a7812 */ /* 0x000fd600078ec0ff */
[----:B------:R-:W-:Y:S05]  /*18d0*/  @!P0 BRA `(.L_x_143) ;  /* 0x0000001000108947 */ /* 0x000fea0003800000 */
[----:B------:R-:W0:Y:S01]  /*18e0*/  LDCU.64 UR4, c[0x0][0x380] ;  /* 0x00007000ff0477ac */ /* 0x000e220008000a00 */
[----:B------:R-:W-:-:S04]  /*18f0*/  LOP3.LUT R11, R2, 0x7ffffff0, RZ, 0xc0, !PT ;  /* 0x7ffffff0020b7812 */ /* 0x000fc800078ec0ff */
[----:B------:R-:W-:Y:S02]  /*1900*/  IADD3 R2, PT, PT, -R11, RZ, RZ ;  /* 0x000000ff0b027210 */ /* 0x000fe40007ffe1ff */
[----:B0-----:R-:W-:-:S04]  /*1910*/  IADD3 R0, P0, PT, R4, UR4, RZ ;  /* 0x0000000404007c10 */ /* 0x001fc8000ff1e0ff */
[----:B------:R-:W-:-:S04]  /*1920*/  IADD3 R0, P1, PT, R0, 0x20, RZ ;  /* 0x0000002000007810 */ /* 0x000fc80007f3e0ff */
[----:B-12---:R-:W-:-:S09]  /*1930*/  IADD3.X R13, PT, PT, RZ, UR5, R5, P1, P0 ;  /* 0x00000005ff0d7c10 */ /* 0x006fd20008fe0405 */
.L_x_176:
[----:B0-----:R-:W-:Y:S02]  /*1940*/  MOV R8, R0 ;  /* 0x0000000000087202 */ /* 0x001fe40000000f00 */
[----:B------:R-:W-:-:S05]  /*1950*/  MOV R9, R13 ;  /* 0x0000000d00097202 */ /* 0x000fca0000000f00 */
[----:B------:R-:W2:Y:S01]  /*1960*/  LDG.E R0, desc[UR8][R8.64+-0x20] ;  /* 0xffffe00808007981 */ /* 0x000ea2000c1e1900 */
[----:B------:R-:W0:Y:S01]  /*1970*/  MUFU.RCP R12, R3 ;  /* 0x00000003000c7308 */ /* 0x000e220000001000 */
[----:B------:R-:W-:Y:S01]  /*1980*/  IADD3 R2, PT, PT, R2, 0x10, RZ ;  /* 0x0000001002027810 */ /* 0x000fe20007ffe0ff */
[----:B------:R-:W-:Y:S03]  /*1990*/  BSSY.RECONVERGENT B2, `(.L_x_144) ;  /* 0x000000c000027945 */ /* 0x000fe60003800200 */
[----:B------:R-:W-:Y:S01]  /*19a0*/  ISETP.NE.AND P2, PT, R2, RZ, PT ;  /* 0x000000ff0200720c */ /* 0x000fe20003f45270 */
[----:B0-----:R-:W-:-:S04]  /*19b0*/  FFMA R13, R12, -R3, 1 ;  /* 0x3f8000000c0d7423 */ /* 0x001fc80000000803 */
[----:B------:R-:W-:Y:S01]  /*19c0*/  FFMA R13, R12, R13, R12 ;  /* 0x0000000d0c0d7223 */ /* 0x000fe2000000000c */
[----:B--2---:R-:W0:Y:S03]  /*19d0*/  FCHK P0, R0, R3 ;  /* 0x0000000300007302 */ /* 0x004e260000000000 */
[----:B------:R-:W-:-:S04]  /*19e0*/  FFMA R12, R0, R13, RZ ;  /* 0x0000000d000c7223 */ /* 0x000fc800000000ff */
[----:B------:R-:W-:-:S04]  /*19f0*/  FFMA R14, R12, -R3, R0 ;  /* 0x800000030c0e7223 */ /* 0x000fc80000000000 */
[----:B------:R-:W-:Y:S01]  /*1a00*/  FFMA R13, R13, R14, R12 ;  /* 0x0000000e0d0d7223 */ /* 0x000fe2000000000c */
[----:B0-----:R-:W-:Y:S06]  /*1a10*/  @!P0 BRA `(.L_x_145) ;  /* 0x00000000000c8947 */ /* 0x001fec0003800000 */
[----:B------:R-:W-:-:S07]  /*1a20*/  MOV R12, 0x1a40 ;  /* 0x00001a40000c7802 */ /* 0x000fce0000000f00 */
[----:B------:R-:W-:Y:S05]  /*1a30*/  CALL.REL.NOINC `($__internal_3_$__cuda_sm3x_div_rn_noftz_f32_slowpath) ;  /* 0x0000001c00647944 */ /* 0x000fea0003c00000 */
[----:B------:R-:W-:-:S07]  /*1a40*/  MOV R13, R15 ;  /* 0x0000000f000d7202 */ /* 0x000fce0000000f00 */
.L_x_145:
[----:B------:R-:W-:Y:S05]  /*1a50*/  BSYNC.RECONVERGENT B2 ;  /* 0x0000000000027941 */ /* 0x000fea0003800200 */
.L_x_144:
[----:B------:R-:W2:Y:S01]  /*1a60*/  LDG.E R17, desc[UR8][R8.64+-0x1c] ;  /* 0xffffe40808117981 */ /* 0x000ea2000c1e1900 */
[----:B------:R-:W0:Y:S01]  /*1a70*/  MUFU.RCP R0, R3 ;  /* 0x0000000300007308 */ /* 0x000e220000001000 */
[----:B------:R-:W-:Y:S02]  /*1a80*/  BSSY.RECONVERGENT B2, `(.L_x_146) ;  /* 0x000000c000027945 */ /* 0x000fe40003800200 */
[----:B------:R1:W-:Y:S01]  /*1a90*/  STG.E desc[UR8][R8.64+-0x20], R13 ;  /* 0xffffe00d08007986 */ /* 0x0003e2000c101908 */
[----:B0-----:R-:W-:-:S04]  /*1aa0*/  FFMA R15, R0, -R3, 1 ;  /* 0x3f800000000f7423 */ /* 0x001fc80000000803 */
[----:B------:R-:W-:Y:S01]  /*1ab0*/  FFMA R0, R0, R15, R0 ;  /* 0x0000000f00007223 */ /* 0x000fe20000000000 */
[----:B--2---:R-:W0:Y:S03]  /*1ac0*/  FCHK P0, R17, R3 ;  /* 0x0000000311007302 */ /* 0x004e260000000000 */
[----:B------:R-:W-:-:S04]  /*1ad0*/  FFMA R12, R0, R17, RZ ;  /* 0x00000011000c7223 */ /* 0x000fc800000000ff */
[----:B------:R-:W-:-:S04]  /*1ae0*/  FFMA R15, R12, -R3, R17 ;  /* 0x800000030c0f7223 */ /* 0x000fc80000000011 */
[----:B------:R-:W-:Y:S01]  /*1af0*/  FFMA R15, R0, R15, R12 ;  /* 0x0000000f000f7223 */ /* 0x000fe2000000000c */
[----:B01----:R-:W-:Y:S06]  /*1b00*/  @!P0 BRA `(.L_x_147) ;  /* 0x00000000000c8947 */ /* 0x003fec0003800000 */
[----:B------:R-:W-:Y:S02]  /*1b10*/  MOV R0, R17 ;  /* 0x0000001100007202 */ /* 0x000fe40000000f00 */
[----:B------:R-:W-:-:S07]  /*1b20*/  MOV R12, 0x1b40 ;  /* 0x00001b40000c7802 */ /* 0x000fce0000000f00 */
[----:B------:R-:W-:Y:S05]  /*1b30*/  CALL.REL.NOINC `($__internal_3_$__cuda_sm3x_div_rn_noftz_f32_slowpath) ;  /* 0x0000001c00247944 */ /* 0x000fea0003c00000 */
.L_x_147:
[----:B------:R-:W-:Y:S05]  /*1b40*/  BSYNC.RECONVERGENT B2 ;  /* 0x0000000000027941 */ /* 0x000fea0003800200 */
.L_x_146:
        /* <DEDUP_REMOVED lines=14> */
[----:B------:R-:W-:-:S07]  /*1c30*/  MOV R13, R15 ;  /* 0x0000000f000d7202 */ /* 0x000fce0000000f00 */
.L_x_149:
[----:B------:R-:W-:Y:S05]  /*1c40*/  BSYNC.RECONVERGENT B2 ;  /* 0x0000000000027941 */ /* 0x000fea0003800200 */
.L_x_148:
        /* <DEDUP_REMOVED lines=14> */
.L_x_151:
[----:B------:R-:W-:Y:S05]  /*1d30*/  BSYNC.RECONVERGENT B2 ;  /* 0x0000000000027941 */ /* 0x000fea0003800200 */
.L_x_150:
        /* <DEDUP_REMOVED lines=15> */
.L_x_153:
[----:B------:R-:W-:Y:S05]  /*1e30*/  BSYNC.RECONVERGENT B2 ;  /* 0x0000000000027941 */ /* 0x000fea0003800200 */
.L_x_152:
        /* <DEDUP_REMOVED lines=14> */
.L_x_155:
[----:B------:R-:W-:Y:S05]  /*1f20*/  BSYNC.RECONVERGENT B2 ;  /* 0x0000000000027941 */ /* 0x000fea0003800200 */
.L_x_154:
        /* <DEDUP_REMOVED lines=15> */
.L_x_157:
[----:B------:R-:W-:Y:S05]  /*2020*/  BSYNC.RECONVERGENT B2 ;  /* 0x0000000000027941 */ /* 0x000fea0003800200 */
.L_x_156:
        /* <DEDUP_REMOVED lines=14> */
.L_x_159:
[----:B------:R-:W-:Y:S05]  /*2110*/  BSYNC.RECONVERGENT B2 ;  /* 0x0000000000027941 */ /* 0x000fea0003800200 */
.L_x_158:
        /* <DEDUP_REMOVED lines=15> */
.L_x_161:
[----:B------:R-:W-:Y:S05]  /*2210*/  BSYNC.RECONVERGENT B2 ;  /* 0x0000000000027941 */ /* 0x000fea0003800200 */
.L_x_160:
        /* <DEDUP_REMOVED lines=14> */
.L_x_163:
[----:B------:R-:W-:Y:S05]  /*2300*/  BSYNC.RECONVERGENT B2 ;  /* 0x0000000000027941 */ /* 0x000fea0003800200 */
.L_x_162:
        /* <DEDUP_REMOVED lines=15> */
.L_x_165:
[----:B------:R-:W-:Y:S05]  /*2400*/  BSYNC.RECONVERGENT B2 ;  /* 0x0000000000027941 */ /* 0x000fea0003800200 */
.L_x_164:
        /* <DEDUP_REMOVED lines=14> */
.L_x_167:
[----:B------:R-:W-:Y:S05]  /*24f0*/  BSYNC.RECONVERGENT B2 ;  /* 0x0000000000027941 */ /* 0x000fea0003800200 */
.L_x_166:
        /* <DEDUP_REMOVED lines=15> */
.L_x_169:
[----:B------:R-:W-:Y:S05]  /*25f0*/  BSYNC.RECONVERGENT B2 ;  /* 0x0000000000027941 */ /* 0x000fea0003800200 */
.L_x_168:
        /* <DEDUP_REMOVED lines=14> */
.L_x_171:
[----:B------:R-:W-:Y:S05]  /*26e0*/  BSYNC.RECONVERGENT B2 ;  /* 0x0000000000027941 */ /* 0x000fea0003800200 */
.L_x_170:
        /* <DEDUP_REMOVED lines=15> */
.L_x_173:
[----:B------:R-:W-:Y:S05]  /*27e0*/  BSYNC.RECONVERGENT B2 ;  /* 0x0000000000027941 */ /* 0x000fea0003800200 */
.L_x_172:
        /* <DEDUP_REMOVED lines=14> */
.L_x_175:
[----:B------:R-:W-:Y:S05]  /*28d0*/  BSYNC.RECONVERGENT B2 ;  /* 0x0000000000027941 */ /* 0x000fea0003800200 */
.L_x_174:
[----:B------:R0:W-:Y:S01]  /*28e0*/  STG.E desc[UR8][R8.64+0x1c], R15 ;  /* 0x00001c0f08007986 */ /* 0x0001e2000c101908 */
[----:B------:R-:W-:-:S04]  /*28f0*/  IADD3 R0, P0, PT, R8, 0x40, RZ ;  /* 0x0000004008007810 */ /* 0x000fc80007f1e0ff */
[----:B------:R-:W-:Y:S01]  /*2900*/  IADD3.X R13, PT, PT, RZ, R9, RZ, P0, !PT ;  /* 0x00000009ff0d7210 */ /* 0x000fe200007fe4ff */
[----:B------:R-:W-:Y:S08]  /*2910*/  @P2 BRA `(.L_x_176) ;  /* 0xfffffff000082947 */ /* 0x000ff0000383ffff */
.L_x_143:
[----:B------:R-:W-:-:S13]  /*2920*/  ISETP.NE.AND P0, PT, R10, RZ, PT ;  /* 0x000000ff0a00720c */ /* 0x000fda0003f05270 */
[----:B------:R-:W-:Y:S05]  /*2930*/  @!P0 EXIT ;  /* 0x000000000000894d */ /* 0x000fea0003800000 */
[----:B------:R-:W3:Y:S01]  /*2940*/  LDCU UR4, c[0x0][0x394] ;  /* 0x00007280ff0477ac */ /* 0x000ee20008000800 */
[----:B------:R-:W-:Y:S01]  /*2950*/  ISETP.GE.U32.AND P0, PT, R10, 0x8, PT ;  /* 0x000000080a00780c */ /* 0x000fe20003f06070 */
[----:B---3--:R-:W-:-:S12]  /*2960*/  ULOP3.LUT UR4, UR4, 0x7, URZ, 0xc0, !UPT ;  /* 0x0000000704047892 */ /* 0x008fd8000f8ec0ff */
[----:B------:R-:W-:Y:S05]  /*2970*/  @!P0 BRA `(.L_x_177) ;  /* 0x0000000400f88947 */ /* 0x000fea0003800000 */
[----:B0-----:R-:W-:-:S05]  /*2980*/  IMAD.WIDE.U32 R8, R11, 0x4, R6 ;  /* 0x000000040b087825 */ /* 0x001fca00078e0006 */
[----:B------:R-:W3:Y:S01]  /*2990*/  LDG.E R15, desc[UR8][R8.64] ;  /* 0x00000008080f7981 */ /* 0x000ee2000c1e1900 */
[----:B------:R-:W1:Y:S01]  /*29a0*/  MUFU.RCP R0, R3 ;  /* 0x0000000300007308 */ /* 0x000e620000001000 */
[----:B------:R-:W-:Y:S01]  /*29b0*/  BSSY.RECONVERGENT B2, `(.L_x_178) ;  /* 0x000000c000027945 */ /* 0x000fe20003800200 */
[----:B-12---:R-:W-:-:S04]  /*29c0*/  FFMA R13, R0, -R3, 1 ;  /* 0x3f800000000d7423 */ /* 0x006fc80000000803 */
[----:B------:R-:W-:Y:S02]  /*29d0*/  FFMA R0, R0, R13, R0 ;  /* 0x0000000d00007223 */ /* 0x000fe40000000000 */
[----:B---3--:R-:W0:Y:S02]  /*29e0*/  FCHK P0, R15, R3 ;  /* 0x000000030f007302 */ /* 0x008e240000000000 */
[----:B------:R-:W-:-:S04]  /*29f0*/  FFMA R2, R0, R15, RZ ;  /* 0x0000000f00027223 */ /* 0x000fc800000000ff */
[----:B------:R-:W-:-:S04]  /*2a00*/  FFMA R13, R2, -R3, R15 ;  /* 0x80000003020d7223 */ /* 0x000fc8000000000f */
[----:B------:R-:W-:Y:S01]  /*2a10*/  FFMA R13, R0, R13, R2 ;  /* 0x0000000d000d7223 */ /* 0x000fe20000000002 */
[----:B0-----:R-:W-:Y:S06]  /*2a20*/  @!P0 BRA `(.L_x_179) ;  /* 0x0000000000108947 */ /* 0x001fec0003800000 */
[----:B------:R-:W-:Y:S02]  /*2a30*/  MOV R0, R15 ;  /* 0x0000000f00007202 */ /* 0x000fe40000000f00 */
[----:B------:R-:W-:-:S07]  /*2a40*/  MOV R12, 0x2a60 ;  /* 0x00002a60000c7802 */ /* 0x000fce0000000f00 */
[----:B------:R-:W-:Y:S05]  /*2a50*/  CALL.REL.NOINC `($__internal_3_$__cuda_sm3x_div_rn_noftz_f32_slowpath) ;  /* 0x0000000c005c7944 */ /* 0x000fea0003c00000 */
[----:B------:R-:W-:-:S07]  /*2a60*/  MOV R13, R15 ;  /* 0x0000000f000d7202 */ /* 0x000fce0000000f00 */
.L_x_179:
[----:B------:R-:W-:Y:S05]  /*2a70*/  BSYNC.RECONVERGENT B2 ;  /* 0x0000000000027941 */ /* 0x000fea0003800200 */
.L_x_178:
        /* <DEDUP_REMOVED lines=14> */
.L_x_181:
[----:B------:R-:W-:Y:S05]  /*2b60*/  BSYNC.RECONVERGENT B2 ;  /* 0x0000000000027941 */ /* 0x000fea0003800200 */
.L_x_180:
        /* <DEDUP_REMOVED lines=15> */
.L_x_183:
[----:B------:R-:W-:Y:S05]  /*2c60*/  BSYNC.RECONVERGENT B2 ;  /* 0x0000000000027941 */ /* 0x000fea0003800200 */
.L_x_182:
        /* <DEDUP_REMOVED lines=14> */
.L_x_185:
[----:B------:R-:W-:Y:S05]  /*2d50*/  BSYNC.RECONVERGENT B2 ;  /* 0x0000000000027941 */ /* 0x000fea0003800200 */
.L_x_184:
        /* <DEDUP_REMOVED lines=15> */
.L_x_187:
[----:B------:R-:W-:Y:S05]  /*2e50*/  BSYNC.RECONVERGENT B2 ;  /* 0x0000000000027941 */ /* 0x000fea0003800200 */
.L_x_186:
        /* <DEDUP_REMOVED lines=14> */
.L_x_189:
[----:B------:R-:W-:Y:S05]  /*2f40*/  BSYNC.RECONVERGENT B2 ;  /* 0x0000000000027941 */ /* 0x000fea0003800200 */
.L_x_188:
        /* <DEDUP_REMOVED lines=15> */
.L_x_191:
[----:B------:R-:W-:Y:S05]  /*3040*/  BSYNC.RECONVERGENT B2 ;  /* 0x0000000000027941 */ /* 0x000fea0003800200 */
.L_x_190:
        /* <DEDUP_REMOVED lines=14> */
.L_x_193:
[----:B------:R-:W-:Y:S05]  /*3130*/  BSYNC.RECONVERGENT B2 ;  /* 0x0000000000027941 */ /* 0x000fea0003800200 */
.L_x_192:
[----:B------:R3:W-:Y:S01]  /*3140*/  STG.E desc[UR8][R8.64+0x1c], R15 ;  /* 0x00001c0f08007986 */ /* 0x0007e2000c101908 */
[----:B------:R-:W-:-:S07]  /*3150*/  IADD3 R11, PT, PT, R11, 0x8, RZ ;  /* 0x000000080b0b7810 */ /* 0x000fce0007ffe0ff */
.L_x_177:
[----:B------:R-:W-:-:S13]  /*3160*/  ISETP.NE.AND P0, PT, RZ, UR4, PT ;  /* 0x00000004ff007c0c */ /* 0x000fda000bf05270 */
[----:B------:R-:W-:Y:S05]  /*3170*/  @!P0 EXIT ;  /* 0x000000000000894d */ /* 0x000fea0003800000 */
[----:B------:R-:W4:Y:S01]  /*3180*/  LDCU UR5, c[0x0][0x394] ;  /* 0x00007280ff0577ac */ /* 0x000f220008000800 */
[----:B------:R-:W-:Y:S02]  /*3190*/  UISETP.GE.U32.AND UP0, UPT, UR4, 0x4, UPT ;  /* 0x000000040400788c */ /* 0x000fe4000bf06070 */
[----:B----4-:R-:W-:-:S07]  /*31a0*/  ULOP3.LUT UR5, UR5, 0x3, URZ, 0xc0, !UPT ;  /* 0x0000000305057892 */ /* 0x010fce000f8ec0ff */
[----:B------:R-:W-:Y:S05]  /*31b0*/  BRA.U !UP0, `(.L_x_194) ;  /* 0x0000000508087547 */ /* 0x000fea000b800000 */
[----:B------:R-:W-:-:S05]  /*31c0*/  IMAD.WIDE.U32 R6, R11, 0x4, R6 ;  /* 0x000000040b067825 */ /* 0x000fca00078e0006 */
[----:B-12---:R-:W2:Y:S01]  /*31d0*/  LDG.E R13, desc[UR8][R6.64] ;  /* 0x00000008060d7981 */ /* 0x006ea2000c1e1900 */
[----:B------:R-:W0:Y:S01]  /*31e0*/  MUFU.RCP R0, R3 ;  /* 0x0000000300007308 */ /* 0x000e220000001000 */
[----:B------:R-:W-:Y:S01]  /*31f0*/  BSSY.RECONVERGENT B2, `(.L_x_195) ;  /* 0x000000c000027945 */ /* 0x000fe20003800200 */
[----:B0--3--:R-:W-:-:S04]  /*3200*/  FFMA R9, R0, -R3, 1 ;  /* 0x3f80000000097423 */ /* 0x009fc80000000803 */
[----:B------:R-:W-:Y:S02]  /*3210*/  FFMA R0, R0, R9, R0 ;  /* 0x0000000900007223 */ /* 0x000fe40000000000 */
[----:B--2---:R-:W0:Y:S02]  /*3220*/  FCHK P0, R13, R3 ;  /* 0x000000030d007302 */ /* 0x004e240000000000 */
        /* <DEDUP_REMOVED lines=8> */
.L_x_196:
[----:B------:R-:W-:Y:S05]  /*32b0*/  BSYNC.RECONVERGENT B2 ;  /* 0x0000000000027941 */ /* 0x000fea0003800200 */
.L_x_195:
        /* <DEDUP_REMOVED lines=15> */
.L_x_198:
[----:B------:R-:W-:Y:S05]  /*33b0*/  BSYNC.RECONVERGENT B2 ;  /* 0x0000000000027941 */ /* 0x000fea0003800200 */
.L_x_197:
        /* <DEDUP_REMOVED lines=15> */
.L_x_200:
[----:B------:R-:W-:Y:S05]  /*34b0*/  BSYNC.RECONVERGENT B2 ;  /* 0x0000000000027941 */ /* 0x000fea0003800200 */
.L_x_199:
        /* <DEDUP_REMOVED lines=15> */
.L_x_202:
[----:B------:R-:W-:Y:S05]  /*35b0*/  BSYNC.RECONVERGENT B2 ;  /* 0x0000000000027941 */ /* 0x000fea0003800200 */
.L_x_201:
[----:B------:R4:W-:Y:S01]  /*35c0*/  STG.E desc[UR8][R6.64+0xc], R13 ;  /* 0x00000c0d06007986 */ /* 0x0009e2000c101908 */
[----:B------:R-:W-:-:S07]  /*35d0*/  IADD3 R11, PT, PT, R11, 0x4, RZ ;  /* 0x000000040b0b7810 */ /* 0x000fce0007ffe0ff */
.L_x_194:
[----:B------:R-:W-:-:S13]  /*35e0*/  ISETP.NE.AND P0, PT, RZ, UR5, PT ;  /* 0x00000005ff007c0c */ /* 0x000fda000bf05270 */
[----:B------:R-:W-:Y:S05]  /*35f0*/  @!P0 EXIT ;  /* 0x000000000000894d */ /* 0x000fea0003800000 */
[----:B------:R-:W5:Y:S01]  /*3600*/  LDCU.64 UR6, c[0x0][0x380] ;  /* 0x00007000ff0677ac */ /* 0x000f620008000a00 */
[----:B------:R-:W-:Y:S01]  /*3610*/  IMAD.WIDE.U32 R4, R11, 0x4, R4 ;  /* 0x000000040b047825 */ /* 0x000fe200078e0004 */
[----:B------:R-:W-:Y:S02]  /*3620*/  UIADD3 UR4, UPT, UPT, -UR5, URZ, URZ ;  /* 0x000000ff05047290 */ /* 0x000fe4000fffe1ff */
[----:B-----5:R-:W-:-:S04]  /*3630*/  IADD3 R0, P0, PT, R4, UR6, RZ ;  /* 0x0000000604007c10 */ /* 0x020fc8000ff1e0ff */
[----:B0--3--:R-:W-:-:S09]  /*3640*/  IADD3.X R9, PT, PT, R5, UR7, RZ, P0, !PT ;  /* 0x0000000705097c10 */ /* 0x009fd200087fe4ff */
.L_x_205:
[----:B0-----:R-:W-:Y:S02]  /*3650*/  MOV R4, R0 ;  /* 0x0000000000047202 */ /* 0x001fe40000000f00 */
[----:B------:R-:W-:-:S05]  /*3660*/  MOV R5, R9 ;  /* 0x0000000900057202 */ /* 0x000fca0000000f00 */
[----:B------:R-:W3:Y:S01]  /*3670*/  LDG.E R9, desc[UR8][R4.64] ;  /* 0x0000000804097981 */ /* 0x000ee2000c1e1900 */
[----:B------:R-:W4:Y:S01]  /*3680*/  MUFU.RCP R0, R3 ;  /* 0x0000000300007308 */ /* 0x000f220000001000 */
[----:B------:R-:W-:Y:S01]  /*3690*/  UIADD3 UR4, UPT, UPT, UR4, 0x1, URZ ;  /* 0x0000000104047890 */ /* 0x000fe2000fffe0ff */
[----:B------:R-:W-:Y:S03]  /*36a0*/  BSSY.RECONVERGENT B2, `(.L_x_203) ;  /* 0x000000d000027945 */ /* 0x000fe60003800200 */
[----:B------:R-:W-:Y:S01]  /*36b0*/  UISETP.NE.AND UP0, UPT, UR4, URZ, UPT ;  /* 0x000000ff0400728c */ /* 0x000fe2000bf05270 */
[----:B----4-:R-:W-:-:S04]  /*36c0*/  FFMA R7, R0, -R3, 1 ;  /* 0x3f80000000077423 */ /* 0x010fc80000000803 */
[----:B------:R-:W-:Y:S01]  /*36d0*/  FFMA R0, R0, R7, R0 ;  /* 0x0000000700007223 */ /* 0x000fe20000000000 */
[----:B---3--:R-:W0:Y:S03]  /*36e0*/  FCHK P0, R9, R3 ;  /* 0x0000000309007302 */ /* 0x008e260000000000 */
[----:B------:R-:W-:-:S04]  /*36f0*/  FFMA R2, R0, R9, RZ ;  /* 0x0000000900027223 */ /* 0x000fc800000000ff */
[----:B------:R-:W-:-:S04]  /*3700*/  FFMA R7, R2, -R3, R9 ;  /* 0x8000000302077223 */ /* 0x000fc80000000009 */
[----:B------:R-:W-:Y:S01]  /*3710*/  FFMA R7, R0, R7, R2 ;  /* 0x0000000700077223 */ /* 0x000fe20000000002 */
[----:B0-----:R-:W-:Y:S06]  /*3720*/  @!P0 BRA `(.L_x_204) ;  /* 0x0000000000108947 */ /* 0x001fec0003800000 */
[----:B------:R-:W-:Y:S02]  /*3730*/  MOV R0, R9 ;  /* 0x0000000900007202 */ /* 0x000fe40000000f00 */
[----:B-12---:R-:W-:-:S07]  /*3740*/  MOV R12, 0x3760 ;  /* 0x00003760000c7802 */ /* 0x006fce0000000f00 */
[----:B------:R-:W-:Y:S05]  /*3750*/  CALL.REL.NOINC `($__internal_3_$__cuda_sm3x_div_rn_noftz_f32_slowpath) ;  /* 0x00000000001c7944 */ /* 0x000fea0003c00000 */
[----:B------:R-:W-:-:S07]  /*3760*/  MOV R7, R15 ;  /* 0x0000000f00077202 */ /* 0x000fce0000000f00 */
.L_x_204:
[----:B------:R-:W-:Y:S05]  /*3770*/  BSYNC.RECONVERGENT B2 ;  /* 0x0000000000027941 */ /* 0x000fea0003800200 */
.L_x_203:
[----:B------:R0:W-:Y:S01]  /*3780*/  STG.E desc[UR8][R4.64], R7 ;  /* 0x0000000704007986 */ /* 0x0001e2000c101908 */
[----:B------:R-:W-:-:S04]  /*3790*/  IADD3 R0, P0, PT, R4, 0x4, RZ ;  /* 0x0000000404007810 */ /* 0x000fc80007f1e0ff */
[----:B------:R-:W-:Y:S01]  /*37a0*/  IADD3.X R9, PT, PT, RZ, R5, RZ, P0, !PT ;  /* 0x00000005ff097210 */ /* 0x000fe200007fe4ff */
[----:B------:R-:W-:Y:S08]  /*37b0*/  BRA.U UP0, `(.L_x_205) ;  /* 0xfffffffd00a47547 */ /* 0x000ff0000b83ffff */
[----:B------:R-:W-:Y:S05]  /*37c0*/  EXIT ;  /* 0x000000000000794d */ /* 0x000fea0003800000 */
        .weak           $__internal_3_$__cuda_sm3x_div_rn_noftz_f32_slowpath
        .type           $__internal_3_$__cuda_sm3x_div_rn_noftz_f32_slowpath,@function
        .size           $__internal_3_$__cuda_sm3x_div_rn_noftz_f32_slowpath,(.L_x_221 - $__internal_3_$__cuda_sm3x_div_rn_noftz_f32_slowpath)
$__internal_3_$__cuda_sm3x_div_rn_noftz_f32_slowpath:
[----:B------:R-:W-:Y:S01]  /*37d0*/  SHF.R.U32.HI R13, RZ, 0x17, R3 ;  /* 0x00000017ff0d7819 */ /* 0x000fe20000011603 */
[----:B------:R-:W-:Y:S01]  /*37e0*/  BSSY.RECONVERGENT B0, `(.L_x_206) ;  /* 0x0000063000007945 */ /* 0x000fe20003800200 */
[----:B------:R-:W-:Y:S02]  /*37f0*/  SHF.R.U32.HI R16, RZ, 0x17, R0 ;  /* 0x00000017ff107819 */ /* 0x000fe40000011600 */
[----:B------:R-:W-:Y:S02]  /*3800*/  LOP3.LUT R13, R13, 0xff, RZ, 0xc0, !PT ;  /* 0x000000ff0d0d7812 */ /* 0x000fe400078ec0ff */
[----:B------:R-:W-:Y:S02]  /*3810*/  LOP3.LUT R16, R16, 0xff, RZ, 0xc0, !PT ;  /* 0x000000ff10107812 */ /* 0x000fe400078ec0ff */
[----:B------:R-:W-:Y:S02]  /*3820*/  IADD3 R18, PT, PT, R13, -0x1, RZ ;  /* 0xffffffff0d127810 */ /* 0x000fe40007ffe0ff */
[----:B------:R-:W-:-:S02]  /*3830*/  IADD3 R17, PT, PT, R16, -0x1, RZ ;  /* 0xffffffff10117810 */ /* 0x000fc40007ffe0ff */
[----:B------:R-:W-:Y:S02]  /*3840*/  ISETP.GT.U32.AND P0, PT, R18, 0xfd, PT ;  /* 0x000000fd1200780c */ /* 0x000fe40003f04070 */
[----:B------:R-:W-:Y:S02]  /*3850*/  MOV R15, R3 ;  /* 0x00000003000f7202 */ /* 0x000fe40000000f00 */
        /* <DEDUP_REMOVED lines=21> */
[----:B------:R-:W-:Y:S01]  /*39b0*/  @P0 MOV R14, RZ ;  /* 0x000000ff000e0202 */ /* 0x000fe20000000f00 */
[----:B------:R-:W-:Y:S01]  /*39c0*/  @!P0 FFMA R0, R0, 1.84467440737095516160e+19, RZ ;  /* 0x5f80000000008823 */ /* 0x000fe200000000ff */
[----:B------:R-:W-:Y:S01]  /*39d0*/  @!P0 MOV R14, 0xffffffc0 ;  /* 0xffffffc0000e8802 */ /* 0x000fe20000000f00 */
[----:B------:R-:W-:-:S03]  /*39e0*/  @!P1 FFMA R15, R3, 1.84467440737095516160e+19, RZ ;  /* 0x5f800000030f9823 */ /* 0x000fc600000000ff */
[----:B------:R-:W-:-:S07]  /*39f0*/  @!P1 IADD3 R14, PT, PT, R14, 0x40, RZ ;  /* 0x000000400e0e9810 */ /* 0x000fce0007ffe0ff */
.L_x_207:
[----:B------:R-:W-:Y:S01]  /*3a00*/  LEA R18, R13, 0xc0800000, 0x17 ;  /* 0xc08000000d127811 */ /* 0x000fe200078eb8ff */
[----:B------:R-:W-:Y:S01]  /*3a10*/  BSSY.RECONVERGENT B1, `(.L_x_212) ;  /* 0x0000036000017945 */ /* 0x000fe20003800200 */
[----:B------:R-:W-:Y:S02]  /*3a20*/  IADD3 R16, PT, PT, R16, -0x7f, RZ ;  /* 0xffffff8110107810 */ /* 0x000fe40007ffe0ff */
[----:B------:R-:W-:-:S03]  /*3a30*/  IADD3 R19, PT, PT, -R18, R15, RZ ;  /* 0x0000000f12137210 */ /* 0x000fc60007ffe1ff */
[C---:B------:R-:W-:Y:S01]  /*3a40*/  IMAD R0, R16.reuse, -0x800000, R0 ;  /* 0xff80000010007824 */ /* 0x040fe200078e0200 */
        /* <DEDUP_REMOVED lines=13> */
[----:B------:R-:W-:-:S04]  /*3b20*/  IADD3 R13, PT, PT, R13, R19, RZ ;  /* 0x000000130d0d7210 */ /* 0x000fc80007ffe0ff */
        /* <DEDUP_REMOVED lines=16> */
[----:B------:R-:W-:Y:S02]  /*3c30*/  IADD3 R17, PT, PT, R13, 0x20, RZ ;  /* 0x000000200d117810 */ /* 0x000fe40007ffe0ff */
[----:B------:R-:W-:-:S02]  /*3c40*/  LOP3.LUT R16, R16, 0x800000, RZ, 0xfc, !PT ;  /* 0x0080000010107812 */ /* 0x000fc400078efcff */
[----:B------:R-:W-:Y:S02]  /*3c50*/  IADD3 R13, PT, PT, -R13, RZ, RZ ;  /* 0x000000ff0d0d7210 */ /* 0x000fe40007ffe1ff */
[----:B------:R-:W-:Y:S02]  /*3c60*/  SHF.L.U32 R17, R16, R17, RZ ;  /* 0x0000001110117219 */ /* 0x000fe400000006ff */
[----:B------:R-:W-:Y:S02]  /*3c70*/  FSETP.NEU.FTZ.AND P0, PT, R14, R15, PT ;  /* 0x0000000f0e00720b */ /* 0x000fe40003f1d000 */
[----:B------:R-:W-:Y:S02]  /*3c80*/  SEL R13, R13, RZ, P3 ;  /* 0x000000ff0d0d7207 */ /* 0x000fe40001800000 */
[----:B------:R-:W-:Y:S02]  /*3c90*/  ISETP.NE.AND P1, PT, R17, RZ, P1 ;  /* 0x000000ff1100720c */ /* 0x000fe40000f25270 */
[----:B------:R-:W-:-:S02]  /*3ca0*/  SHF.R.U32.HI R13, RZ, R13, R16 ;  /* 0x0000000dff0d7219 */ /* 0x000fc40000011610 */
[----:B------:R-:W-:Y:S02]  /*3cb0*/  PLOP3.LUT P0, PT, P0, P1, PT, 0xf8, 0x8f ;  /* 0x00000000008f781c */ /* 0x000fe40000703f70 */
[----:B------:R-:W-:Y:S02]  /*3cc0*/  SHF.R.U32.HI R15, RZ, 0x1, R13 ;  /* 0x00000001ff0f7819 */ /* 0x000fe4000001160d */
[----:B------:R-:W-:-:S04]  /*3cd0*/  SEL R14, RZ, 0x1, !P0 ;  /* 0x00000001ff0e7807 */ /* 0x000fc80004000000 */
[----:B------:R-:W-:-:S04]  /*3ce0*/  LOP3.LUT R14, R14, 0x1, R15, 0xf8, !PT ;  /* 0x000000010e0e7812 */ /* 0x000fc800078ef80f */
[----:B------:R-:W-:-:S04]  /*3cf0*/  LOP3.LUT R14, R14, R13, RZ, 0xc0, !PT ;  /* 0x0000000d0e0e7212 */ /* 0x000fc800078ec0ff */
[----:B------:R-:W-:-:S04]  /*3d00*/  IADD3 R15, PT, PT, R15, R14, RZ ;  /* 0x0000000e0f0f7210 */ /* 0x000fc80007ffe0ff */
[----:B------:R-:W-:Y:S01]  /*3d10*/  LOP3.LUT R0, R15, R0, RZ, 0xfc, !PT ;  /* 0x000000000f007212 */ /* 0x000fe200078efcff */
[----:B------:R-:W-:Y:S06]  /*3d20*/  BRA `(.L_x_215) ;  /* 0x0000000000107947 */ /* 0x000fec0003800000 */
.L_x_214:
[----:B------:R-:W-:-:S04]  /*3d30*/  LOP3.LUT R0, R0, 0x80000000, RZ, 0xc0, !PT ;  /* 0x8000000000007812 */ /* 0x000fc800078ec0ff */
[----:B------:R-:W-:Y:S01]  /*3d40*/  LOP3.LUT R0, R0, 0x7f800000, RZ, 0xfc, !PT ;  /* 0x7f80000000007812 */ /* 0x000fe200078efcff */
[----:B------:R-:W-:Y:S06]  /*3d50*/  BRA `(.L_x_215) ;  /* 0x0000000000047947 */ /* 0x000fec0003800000 */
.L_x_213:
[----:B------:R-:W-:-:S07]  /*3d60*/  LEA R0, R19, R0, 0x17 ;  /* 0x0000000013007211 */ /* 0x000fce00078eb8ff */
.L_x_215:
[----:B------:R-:W-:Y:S05]  /*3d70*/  BSYNC.RECONVERGENT B1 ;  /* 0x0000000000017941 */ /* 0x000fea0003800200 */
.L_x_212:
[----:B------:R-:W-:Y:S05]  /*3d80*/  BRA `(.L_x_216) ;  /* 0x0000000000207947 */ /* 0x000fea0003800000 */
.L_x_211:
[----:B------:R-:W-:-:S04]  /*3d90*/  LOP3.LUT R0, R15, 0x80000000, R0, 0x48, !PT ;  /* 0x800000000f007812 */ /* 0x000fc800078e4800 */
[----:B------:R-:W-:Y:S01]  /*3da0*/  LOP3.LUT R0, R0, 0x7f800000, RZ, 0xfc, !PT ;  /* 0x7f80000000007812 */ /* 0x000fe200078efcff */
[----:B------:R-:W-:Y:S06]  /*3db0*/  BRA `(.L_x_216) ;  /* 0x0000000000147947 */ /* 0x000fec0003800000 */
.L_x_210:
[----:B------:R-:W-:Y:S01]  /*3dc0*/  LOP3.LUT R0, R15, 0x80000000, R0, 0x48, !PT ;  /* 0x800000000f007812 */ /* 0x000fe200078e4800 */
[----:B------:R-:W-:Y:S06]  /*3dd0*/  BRA `(.L_x_216) ;  /* 0x00000000000c7947 */ /* 0x000fec0003800000 */
.L_x_209:
[----:B------:R-:W0:Y:S01]  /*3de0*/  MUFU.RSQ R0, -QNAN ;  /* 0xffc0000000007908 */ /* 0x000e220000001400 */
[----:B------:R-:W-:Y:S05]  /*3df0*/  BRA `(.L_x_216) ;  /* 0x0000000000047947 */ /* 0x000fea0003800000 */
.L_x_208:
[----:B------:R-:W-:-:S07]  /*3e00*/  FADD.FTZ R0, R0, R3 ;  /* 0x0000000300007221 */ /* 0x000fce0000010000 */
.L_x_216:
[----:B------:R-:W-:Y:S05]  /*3e10*/  BSYNC.RECONVERGENT B0 ;  /* 0x0000000000007941 */ /* 0x000fea0003800200 */
.L_x_206:
[----:B------:R-:W-:Y:S01]  /*3e20*/  HFMA2 R13, -RZ, RZ, 0, 0 ;  /* 0x00000000ff0d7431 */ /* 0x000fe200000001ff */
[----:B0-----:R-:W-:-:S03]  /*3e30*/  MOV R15, R0 ;  /* 0x00000000000f7202 */ /* 0x001fc60000000f00 */
[----:B------:R-:W-:Y:S05]  /*3e40*/  RET.REL.NODEC R12 `(_Z15softmax_kernel1PfPKfii) ;  /* 0xffffffc00c6c7950 */ /* 0x000fea0003c3ffff */
.L_x_217:
        /* <DEDUP_REMOVED lines=11> */
.L_x_221:


//--------------------- .nv.shared._Z15softmax_kernel4PfS_ii --------------------------
	.section	.nv.shared._Z15softmax_kernel4PfS_ii,"aw",@nobits
	.sectionflags	@""
	.align	16
	.zero		1024


//--------------------- .nv.shared.reserved.0     --------------------------
	.section	.nv.shared.reserved.0,"aw",@nobits
	.weak		__nv_reservedSMEM_offset_0_alias
	.size		__nv_reservedSMEM_offset_0_alias, 0, 64
	.other		__nv_reservedSMEM_offset_0_alias,@"STO_CUDA_RESERVED_SHARED STV_DEFAULT"
__nv_reservedSMEM_offset_0_alias:
	.zero		0
	.zero		64


//--------------------- .nv.shared._Z15softmax_kernel3PfS_ii --------------------------
	.section	.nv.shared._Z15softmax_kernel3PfS_ii,"aw",@nobits
	.sectionflags	@""
	.align	16
	.zero		1024


//--------------------- .nv.shared._Z15softmax_kernel2PfPKfii --------------------------
	.section	.nv.shared._Z15softmax_kernel2PfPKfii,"aw",@nobits
	.sectionflags	@""
	.align	16
	.zero		1024


//--------------------- .nv.shared._Z15softmax_kernel1PfPKfii --------------------------
	.section	.nv.shared._Z15softmax_kernel1PfPKfii,"aw",@nobits
	.sectionflags	@""
	.align	16
	.zero		1024


//--------------------- .nv.constant0._Z15softmax_kernel4PfS_ii --------------------------
	.section	.nv.constant0._Z15softmax_kernel4PfS_ii,"a",@progbits
	.sectionflags	@""
	.align	4
.nv.constant0._Z15softmax_kernel4PfS_ii:
	.zero		920


//--------------------- .nv.constant0._Z15softmax_kernel3PfS_ii --------------------------
	.section	.nv.constant0._Z15softmax_kernel3PfS_ii,"a",@progbits
	.sectionflags	@""
	.align	4
.nv.constant0._Z15softmax_kernel3PfS_ii:
	.zero		920


//--------------------- .nv.constant0._Z15softmax_kernel2PfPKfii --------------------------
	.section	.nv.constant0._Z15softmax_kernel2PfPKfii,"a",@progbits
	.sectionflags	@""
	.align	4
.nv.constant0._Z15softmax_kernel2PfPKfii:
	.zero		920


//--------------------- .nv.constant0._Z15softmax_kernel1PfPKfii --------------------------
	.section	.nv.constant0._Z15softmax_kernel1PfPKfii,"a",@progbits
	.sectionflags	@""
	.align	4
.nv.constant0._Z15softmax_kernel1PfPKfii:
	.zero		920


//--------------------- SYMBOLS --------------------------

	.type		.nv.reservedSmem.offset0,@object
	.size		.nv.reservedSmem.offset0,0x4
	.type		.nv.reservedSmem.cap,@object
	.size		.nv.reservedSmem.cap,0x4
